def gluon_wgmma(
    a_ptr,
    b_ptr,
    c_ptr,
    M,
    N,
    K,
    stride_am,
    stride_bk,
    stride_cm,
    BLOCK_M: gl.constexpr,
    BLOCK_N: gl.constexpr,
    BLOCK_K: gl.constexpr,
    DTYPE: gl.constexpr,
    A_LAYOUT: gl.constexpr,
    B_LAYOUT: gl.constexpr,
    C_LAYOUT: gl.constexpr,
    B_SHAPE: gl.constexpr,
    TRANS_B: gl.constexpr,
    NUM_BUFFERS: gl.constexpr,
    NUM_WARPS: gl.constexpr,
):
    a_desc = tma.make_tensor_descriptor(
        a_ptr, [M, K], [stride_am, 1], [BLOCK_M, BLOCK_K], A_LAYOUT
    )
    b_desc = tma.make_tensor_descriptor(
        b_ptr,
        [N, K] if TRANS_B else [K, N],
        [stride_bk, 1],
        B_SHAPE,
        B_LAYOUT,
    )
    c_desc = tma.make_tensor_descriptor(
        c_ptr, [M, N], [stride_cm, 1], [BLOCK_M, BLOCK_N], C_LAYOUT
    )

    a_bufs = gl.allocate_shared_memory(
        DTYPE, [NUM_BUFFERS, BLOCK_M, BLOCK_K], A_LAYOUT
    )
    b_bufs = gl.allocate_shared_memory(DTYPE, [NUM_BUFFERS] + B_SHAPE, B_LAYOUT)

    pid_m = gl.program_id(0)
    pid_n = gl.program_id(1)
    off_m = pid_m * BLOCK_M
    off_n = pid_n * BLOCK_N

    mma_layout: gl.constexpr = pick_wgmma_layout(DTYPE, BLOCK_M, BLOCK_N, NUM_WARPS)
    acc = warpgroup_mma_init(
        gl.zeros((BLOCK_M, BLOCK_N), dtype=gl.float32, layout=mma_layout)
    )

    bars = gl.allocate_shared_memory(
        gl.int64, [NUM_BUFFERS, 1], mbarrier.MBarrierLayout()
    )
    for i in gl.static_range(NUM_BUFFERS):
        mbarrier.init(bars.index(i), count=1)
    idx = 0
    phase = 0

    for k in range(0, K, BLOCK_K):
        a = a_bufs.index(idx)
        b = b_bufs.index(idx)
        bar = bars.index(idx)
        mbarrier.expect(bar, a_desc.block_type.nbytes + b_desc.block_type.nbytes)
        tma.async_copy_global_to_shared(a_desc, [off_m, k], bar, a)
        tma.async_copy_global_to_shared(
            b_desc, [off_n, k] if TRANS_B else [k, off_n], bar, b
        )
        mbarrier.wait(bar, phase=phase)

        if TRANS_B:
            b = b.permute((1, 0))
        acc = warpgroup_mma_wait(num_outstanding=0, deps=(acc,))
        acc = warpgroup_mma(a, b, acc, is_async=True)

        idx += 1
        if idx == NUM_BUFFERS:
            idx = 0
            phase ^= 1

    acc = warpgroup_mma_wait(num_outstanding=0, deps=(acc,))
    for i in gl.static_range(NUM_BUFFERS):
        mbarrier.invalidate(bars.index(i))

    c_smem = gl.allocate_shared_memory(DTYPE, [BLOCK_M, BLOCK_N], C_LAYOUT)
    c_smem.store(acc.to(DTYPE))
    fence_async_shared()
    tma.async_copy_shared_to_global(c_desc, [off_m, off_n], c_smem)
    tma.store_wait(pendings=0)

# config = {"BLOCK_K": 32, "BLOCK_M": 128, "BLOCK_N": 128, "arch": "sm_90", "dtype": "fp8e4m3", "num_buffers": 2, "num_warps": 4, "trans_b": 1}
# arch = sm_90


// ===== COMPILED SASS (sm_90a) =====

	.target	sm_90a

	.elftype	@"ET_EXEC"


//--------------------- .note.nv.tkinfo           --------------------------
	.section	.note.nv.tkinfo,"",@"SHT_NOTE"
	.sectionflags	@"SHF_NOTE_NV_TKINFO"
	.tkinfo
        /*0018*/ 	.word	0x00000002
        /*0030*/ 	.string	""
        /*0030*/ 	.string	"ptxas"
        /*0030*/ 	.string	"Cuda compilation tools, release 13.0, V13.0.88"
        /*0030*/ 	.string	"Build cuda_13.0.r13.0/compiler.36424714_0"
        /*0030*/ 	.string	"-v  -suppress-debug-info  -lineinfo  -arch sm_90a "



//--------------------- .note.nv.cuinfo           --------------------------
	.section	.note.nv.cuinfo,"",@"SHT_NOTE"
	.sectionflags	@"SHF_NOTE_NV_CUINFO"
        /*0018*/ 	.short	0x0002
        /*001a*/ 	.short	0x005a
        /*001c*/ 	.short	0x0082
	.zero		2


//--------------------- .nv.info                  --------------------------
	.section	.nv.info,"",@"SHT_CUDA_INFO"
	.align	4


	//----- nvinfo : EIATTR_REGCOUNT
	.align		4
        /*0000*/ 	.byte	0x04, 0x2f
        /*0002*/ 	.short	(.L_1 - .L_0)
	.align		4
.L_0:
        /*0004*/ 	.word	index@(gluon_wgmma)
        /*0008*/ 	.word	0x0000009a


	//----- nvinfo : EIATTR_FRAME_SIZE
	.align		4
.L_1:
        /*000c*/ 	.byte	0x04, 0x11
        /*000e*/ 	.short	(.L_3 - .L_2)
	.align		4
.L_2:
        /*0010*/ 	.word	index@(gluon_wgmma)
        /*0014*/ 	.word	0x00000000


	//----- nvinfo : EIATTR_MIN_STACK_SIZE
	.align		4
.L_3:
        /*0018*/ 	.byte	0x04, 0x12
        /*001a*/ 	.short	(.L_5 - .L_4)
	.align		4
.L_4:
        /*001c*/ 	.word	index@(gluon_wgmma)
        /*0020*/ 	.word	0x00000000
.L_5:


//--------------------- .nv.compat                --------------------------
	.section	.nv.compat,"",@"SHT_CUDA_COMPAT_INFO"
	.align	4
        /*0000*/ 	.byte	0x02, 0x09, 0x01, 0x00, 0x02, 0x02, 0x04, 0x00, 0x02, 0x05, 0x05, 0x00, 0x03, 0x07, 0x01, 0x01
        /*0010*/ 	.byte	0x02, 0x03, 0x03, 0x00, 0x02, 0x06, 0x01, 0x00, 0x04, 0x0b, 0x08, 0x00, 0x00, 0x00, 0x00, 0x00
        /*0020*/ 	.byte	0x00, 0x00, 0x00, 0x00


//--------------------- .nv.info.gluon_wgmma      --------------------------
	.section	.nv.info.gluon_wgmma,"",@"SHT_CUDA_INFO"
	.sectionflags	@""
	.align	4


	//----- nvinfo : EIATTR_CUDA_API_VERSION
	.align		4
        /*0000*/ 	.byte	0x04, 0x37
        /*0002*/ 	.short	(.L_7 - .L_6)
.L_6:
        /*0004*/ 	.word	0x00000082


	//----- nvinfo : EIATTR_KPARAM_INFO
	.align		4
.L_7:
        /*0008*/ 	.byte	0x04, 0x17
        /*000a*/ 	.short	(.L_9 - .L_8)
.L_8:
        /*000c*/ 	.word	0x00000000
        /*0010*/ 	.short	0x000a
        /*0012*/ 	.short	0x0048
        /*0014*/ 	.byte	0x00, 0xf4, 0x21, 0x00


	//----- nvinfo : EIATTR_KPARAM_INFO
	.align		4
.L_9:
        /*0018*/ 	.byte	0x04, 0x17
        /*001a*/ 	.short	(.L_11 - .L_10)
.L_10:
        /*001c*/ 	.word	0x00000000
        /*0020*/ 	.short	0x0009
        /*0022*/ 	.short	0x0040
        /*0024*/ 	.byte	0x00, 0xf4, 0x21, 0x00


	//----- nvinfo : EIATTR_KPARAM_INFO
	.align		4
.L_11:
        /*0028*/ 	.byte	0x04, 0x17
        /*002a*/ 	.short	(.L_13 - .L_12)
.L_12:
        /*002c*/ 	.word	0x00000000
        /*0030*/ 	.short	0x0008
        /*0032*/ 	.short	0x0038
        /*0034*/ 	.byte	0x00, 0xf0, 0x21, 0x00


	//----- nvinfo : EIATTR_KPARAM_INFO
	.align		4
.L_13:
        /*0038*/ 	.byte	0x04, 0x17
        /*003a*/ 	.short	(.L_15 - .L_14)
.L_14:
        /*003c*/ 	.word	0x00000000
        /*0040*/ 	.short	0x0007
        /*0042*/ 	.short	0x0030
        /*0044*/ 	.byte	0x00, 0xf0, 0x21, 0x00


	//----- nvinfo : EIATTR_KPARAM_INFO
	.align		4
.L_15:
        /*0048*/ 	.byte	0x04, 0x17
        /*004a*/ 	.short	(.L_17 - .L_16)
.L_16:
        /*004c*/ 	.word	0x00000000
        /*0050*/ 	.short	0x0006
        /*0052*/ 	.short	0x0028
        /*0054*/ 	.byte	0x00, 0xf0, 0x21, 0x00


	//----- nvinfo : EIATTR_KPARAM_INFO
	.align		4
.L_17:
        /*0058*/ 	.byte	0x04, 0x17
        /*005a*/ 	.short	(.L_19 - .L_18)
.L_18:
        /*005c*/ 	.word	0x00000000
        /*0060*/ 	.short	0x0005
        /*0062*/ 	.short	0x0020
        /*0064*/ 	.byte	0x00, 0xf0, 0x11, 0x00


	//----- nvinfo : EIATTR_KPARAM_INFO
	.align		4
.L_19:
        /*0068*/ 	.byte	0x04, 0x17
        /*006a*/ 	.short	(.L_21 - .L_20)
.L_20:
        /*006c*/ 	.word	0x00000000
        /*0070*/ 	.short	0x0004
        /*0072*/ 	.short	0x001c
        /*0074*/ 	.byte	0x00, 0xf0, 0x11, 0x00


	//----- nvinfo : EIATTR_KPARAM_INFO
	.align		4
.L_21:
        /*0078*/ 	.byte	0x04, 0x17
        /*007a*/ 	.short	(.L_23 - .L_22)
.L_22:
        /*007c*/ 	.word	0x00000000
        /*0080*/ 	.short	0x0003
        /*0082*/ 	.short	0x0018
        /*0084*/ 	.byte	0x00, 0xf0, 0x11, 0x00


	//----- nvinfo : EIATTR_KPARAM_INFO
	.align		4
.L_23:
        /*0088*/ 	.byte	0x04, 0x17
        /*008a*/ 	.short	(.L_25 - .L_24)
.L_24:
        /*008c*/ 	.word	0x00000000
        /*0090*/ 	.short	0x0002
        /*0092*/ 	.short	0x0010
        /*0094*/ 	.byte	0x00, 0xf4, 0x21, 0x00


	//----- nvinfo : EIATTR_KPARAM_INFO
	.align		4
.L_25:
        /*0098*/ 	.byte	0x04, 0x17
        /*009a*/ 	.short	(.L_27 - .L_26)
.L_26:
        /*009c*/ 	.word	0x00000000
        /*00a0*/ 	.short	0x0001
        /*00a2*/ 	.short	0x0008
        /*00a4*/ 	.byte	0x00, 0xf4, 0x21, 0x00


	//----- nvinfo : EIATTR_KPARAM_INFO
	.align		4
.L_27:
        /*00a8*/ 	.byte	0x04, 0x17
        /*00aa*/ 	.short	(.L_29 - .L_28)
.L_28:
        /*00ac*/ 	.word	0x00000000
        /*00b0*/ 	.short	0x0000
        /*00b2*/ 	.short	0x0000
        /*00b4*/ 	.byte	0x00, 0xf4, 0x21, 0x00


	//----- nvinfo : EIATTR_SPARSE_MMA_MASK
	.align		4
.L_29:
        /*00b8*/ 	.byte	0x03, 0x50
        /*00ba*/ 	.short	0x0000


	//----- nvinfo : EIATTR_MAXREG_COUNT
	.align		4
        /*00bc*/ 	.byte	0x03, 0x1b
        /*00be*/ 	.short	0x00ff


	//----- nvinfo : EIATTR_NUM_BARRIERS
	.align		4
        /*00c0*/ 	.byte	0x02, 0x4c
        /*00c2*/ 	.byte	0x01
	.zero		1


	//----- nvinfo : EIATTR_MERCURY_ISA_VERSION
	.align		4
        /*00c4*/ 	.byte	0x03, 0x5f
        /*00c6*/ 	.short	0x0101


	//----- nvinfo : EIATTR_INT_WARP_WIDE_INSTR_OFFSETS
	.align		4
        /*00c8*/ 	.byte	0x04, 0x31
        /*00ca*/ 	.short	(.L_31 - .L_30)


	//   ....[0]....
.L_30:
        /*00cc*/ 	.word	0x00001590


	//   ....[1]....
        /*00d0*/ 	.word	0x000015b0


	//   ....[2]....
        /*00d4*/ 	.word	0x00001660


	//   ....[3]....
        /*00d8*/ 	.word	0x00001c30


	//   ....[4]....
        /*00dc*/ 	.word	0x00001c40


	//   ....[5]....
        /*00e0*/ 	.word	0x00001cc0


	//   ....[6]....
        /*00e4*/ 	.word	0x00001cd0


	//   ....[7]....
        /*00e8*/ 	.word	0x00002170


	//   ....[8]....
        /*00ec*/ 	.word	0x000021b0


	//----- nvinfo : EIATTR_COOP_GROUP_MASK_REGIDS
	.align		4
.L_31:
        /*00f0*/ 	.byte	0x04, 0x29
        /*00f2*/ 	.short	(.L_33 - .L_32)


	//   ....[0]....
.L_32:
        /*00f4*/ 	.word	0xffffffff


	//   ....[1]....
        /*00f8*/ 	.word	0xffffffff


	//   ....[2]....
        /*00fc*/ 	.word	0xffffffff


	//----- nvinfo : EIATTR_COOP_GROUP_INSTR_OFFSETS
	.align		4
.L_33:
        /*0100*/ 	.byte	0x04, 0x28
        /*0102*/ 	.short	(.L_35 - .L_34)


	//   ....[0]....
.L_34:
        /*0104*/ 	.word	0x00000140


	//   ....[1]....
        /*0108*/ 	.word	0x000006e0


	//   ....[2]....
        /*010c*/ 	.word	0x00000cb0


	//----- nvinfo : EIATTR_MBARRIER_INSTR_OFFSETS
	.align		4
.L_35:
        /*0110*/ 	.byte	0x04, 0x39
        /*0112*/ 	.short	(.L_37 - .L_36)


	//   ....[0]....
.L_36:
        /*0114*/ 	.word	0x000016e0
        /*0118*/ 	.word	0x000000ff
        /*011c*/ 	.word	0x00004000
        /*0120*/ 	.short	0x0100
        /*0122*/ 	.byte	0x08
	.zero		1


	//   ....[1]....
        /*0124*/ 	.word	0x00001700
        /*0128*/ 	.word	0x000000ff
        /*012c*/ 	.word	0x00004008
        /*0130*/ 	.short	0x0100
        /*0132*/ 	.byte	0x08
	.zero		1


	//   ....[2]....
        /*0134*/ 	.word	0x00001d90
        /*0138*/ 	.word	0x000000ff
        /*013c*/ 	.word	0x00004000
        /*0140*/ 	.short	0x010a
        /*0142*/ 	.byte	0x20
	.zero		1


	//   ....[3]....
        /*0144*/ 	.word	0x00002020
        /*0148*/ 	.word	0x000000ff
        /*014c*/ 	.word	0x00004000
        /*0150*/ 	.short	0x0108
        /*0152*/ 	.byte	0x08
	.zero		1


	//   ....[4]....
        /*0154*/ 	.word	0x00002100
        /*0158*/ 	.word	0x000000ff
        /*015c*/ 	.word	0x00004008
        /*0160*/ 	.short	0x0108
        /*0162*/ 	.byte	0x08
	.zero		1


	//   ....[5]....
        /*0164*/ 	.word	0x00002910
        /*0168*/ 	.word	0x000000ff
        /*016c*/ 	.word	0x00004000
        /*0170*/ 	.short	0x010a
        /*0172*/ 	.byte	0x20
	.zero		1


	//----- nvinfo : EIATTR_NUM_MBARRIERS
	.align		4
.L_37:
        /*0174*/ 	.byte	0x03, 0x38
        /*0176*/ 	.short	0x0002


	//----- nvinfo : EIATTR_EXIT_INSTR_OFFSETS
	.align		4
        /*0178*/ 	.byte	0x04, 0x1c
        /*017a*/ 	.short	(.L_39 - .L_38)


	//   ....[0]....
.L_38:
        /*017c*/ 	.word	0x00002900


	//----- nvinfo : EIATTR_REQNTID
	.align		4
.L_39:
        /*0180*/ 	.byte	0x04, 0x10
        /*0182*/ 	.short	(.L_41 - .L_40)
.L_40:
        /*0184*/ 	.word	0x00000080
        /*0188*/ 	.word	0x00000001
        /*018c*/ 	.word	0x00000001


	//----- nvinfo : EIATTR_CRS_STACK_SIZE
	.align		4
.L_41:
        /*0190*/ 	.byte	0x04, 0x1e
        /*0192*/ 	.short	(.L_43 - .L_42)
.L_42:
        /*0194*/ 	.word	0x00000000


	//----- nvinfo : EIATTR_CBANK_PARAM_SIZE
	.align		4
.L_43:
        /*0198*/ 	.byte	0x03, 0x19
        /*019a*/ 	.short	0x0050


	//----- nvinfo : EIATTR_PARAM_CBANK
	.align		4
        /*019c*/ 	.byte	0x04, 0x0a
        /*019e*/ 	.short	(.L_45 - .L_44)
	.align		4
.L_44:
        /*01a0*/ 	.word	index@(.nv.constant0.gluon_wgmma)
        /*01a4*/ 	.short	0x0210
        /*01a6*/ 	.short	0x0050


	//----- nvinfo : EIATTR_SW_WAR
	.align		4
.L_45:
        /*01a8*/ 	.byte	0x04, 0x36
        /*01aa*/ 	.short	(.L_47 - .L_46)
.L_46:
        /*01ac*/ 	.word	0x00000008
.L_47:


//--------------------- .nv.callgraph             --------------------------
	.section	.nv.callgraph,"",@"SHT_CUDA_CALLGRAPH"
	.align	4
	.sectionentsize	8
	.align		4
        /*0000*/ 	.word	0x00000000
	.align		4
        /*0004*/ 	.word	0xffffffff
	.align		4
        /*0008*/ 	.word	0x00000000
	.align		4
        /*000c*/ 	.word	0xfffffffe
	.align		4
        /*0010*/ 	.word	0x00000000
	.align		4
        /*0014*/ 	.word	0xfffffffd
	.align		4
        /*0018*/ 	.word	0x00000000
	.align		4
        /*001c*/ 	.word	0xfffffffc


//--------------------- .text.gluon_wgmma         --------------------------
	.section	.text.gluon_wgmma,"ax",@progbits
	.align	128
        .global         gluon_wgmma
        .type           gluon_wgmma,@function
        .size           gluon_wgmma,(.L_x_53 - gluon_wgmma)
        .other          gluon_wgmma,@"STO_CUDA_ENTRY STV_DEFAULT"
gluon_wgmma:
.text.gluon_wgmma:
[----:B------:R-:W-:Y:S01]  /*0000*/  LDC R1, c[0x0][0x28] ;  /* 0x00000a00ff017b82 */ /* 0x000fe20000000800 */
[----:B------:R-:W1:Y:S07]  /*0010*/  S2R R0, SR_TID.X ;  /* 0x0000000000007919 */ /* 0x000e6e0000002100 */
[----:B------:R-:W2:Y:S01]  /*0020*/  S2UR UR4, SR_CgaCtaId ;  /* 0x00000000000479c3 */ /* 0x000ea20000008800 */
[----:B------:R-:W-:Y:S01]  /*0030*/  UMOV UR8, 0x400 ;  /* 0x0000040000087882 */ /* 0x000fe20000000000 */
[----:B------:R-:W-:Y:S01]  /*0040*/  ULDC UR6, c[0x0][0xc] ;  /* 0x0000030000067ab9 */ /* 0x000fe20000000800 */
[----:B------:R-:W-:Y:S01]  /*0050*/  ULDC.64 UR30, c[0x0][0x250] ;  /* 0x00009400001e7ab9 */ /* 0x000fe20000000a00 */
[----:B------:R-:W-:Y:S04]  /*0060*/  BSSY B0, `(.L_x_0) ;  /* 0x000001e000007945 */ /* 0x000fe80003800000 */
[----:B------:R-:W3:Y:S08]  /*0070*/  LDC R12, c[0x0][0x230] ;  /* 0x00008c00ff0c7b82 */ /* 0x000ef00000000800 */
[----:B------:R-:W-:Y:S08]  /*0080*/  S2UR UR29, SR_CTAID.Y ;  /* 0x00000000001d79c3 */ /* 0x000ff00000002600 */
[----:B------:R-:W4:Y:S01]  /*0090*/  S2UR UR5, SR_CTAID.Z ;  /* 0x00000000000579c3 */ /* 0x000f220000002700 */
[----:B--2---:R-:W-:-:S03]  /*00a0*/  ULEA UR8, UR4, UR8, 0x18 ;  /* 0x0000000804087291 */ /* 0x004fc6000f8ec03f */
[----:B------:R-:W-:Y:S01]  /*00b0*/  ULDC UR4, c[0x0][0x10] ;  /* 0x0000040000047ab9 */ /* 0x000fe20000000800 */
[----:B-1----:R-:W-:-:S03]  /*00c0*/  LOP3.LUT R7, R0, 0x7f, RZ, 0xc0, !PT ;  /* 0x0000007f00077812 */ /* 0x002fc600078ec0ff */
[----:B------:R-:W1:Y:S01]  /*00d0*/  S2UR UR28, SR_CTAID.X ;  /* 0x00000000001c79c3 */ /* 0x000e620000002500 */
[----:B---3--:R-:W-:Y:S01]  /*00e0*/  VIADD R5, R12, 0xffffffff ;  /* 0xffffffff0c057836 */ /* 0x008fe20000000000 */
[C---:B------:R-:W-:Y:S02]  /*00f0*/  ISETP.GE.U32.AND P0, PT, R7.reuse, 0x20, PT ;  /* 0x000000200700780c */ /* 0x040fe40003f06070 */
[C---:B------:R-:W-:Y:S02]  /*0100*/  ISETP.NE.U32.AND P2, PT, R7.reuse, RZ, PT ;  /* 0x000000ff0700720c */ /* 0x040fe40003f45070 */
[----:B------:R-:W-:Y:S02]  /*0110*/  LEA R4, R7, UR8, 0x2 ;  /* 0x0000000807047c11 */ /* 0x000fe4000f8e10ff */
[----:B------:R-:W2:Y:S07]  /*0120*/  LDC R6, c[0x0][0x228] ;  /* 0x00008a00ff067b82 */ /* 0x000eae0000000800 */
[----:B------:R3:W-:Y:S01]  /*0130*/  @!P0 STS [R4], RZ ;  /* 0x000000ff04008388 */ /* 0x0007e20000000800 */
[----:B------:R-:W-:-:S03]  /*0140*/  NOP ;  /* 0x0000000000007918 */ /* 0x000fc60000000000 */
[----:B------:R3:W-:Y:S01]  /*0150*/  @!P2 STS [UR8+0x20], R5 ;  /* 0x00002005ff00a988 */ /* 0x0007e20008000808 */
[----:B----4-:R-:W-:-:S04]  /*0160*/  UIMAD UR4, UR5, UR4, UR29 ;  /* 0x00000004050472a4 */ /* 0x010fc8000f8e021d */
[----:B-1----:R-:W-:-:S04]  /*0170*/  UIMAD UR4, UR4, UR6, UR28 ;  /* 0x00000006040472a4 */ /* 0x002fc8000f8e021c */
[----:B------:R-:W-:Y:S01]  /*0180*/  UIMAD UR5, UR4, 0x180, URZ ;  /* 0x00000180040578a4 */ /* 0x000fe2000f8e023f */
[----:B--2---:R-:W-:Y:S02]  /*0190*/  VIADD R6, R6, 0xffffffff ;  /* 0xffffffff06067836 */ /* 0x004fe40000000000 */
[----:B------:R-:W-:Y:S01]  /*01a0*/  UMOV UR4, URZ ;  /* 0x0000003f00047c82 */ /* 0x000fe20008000000 */
[----:B------:R-:W-:-:S04]  /*01b0*/  UIADD3 UR24, UP0, UR5, UR30, URZ ;  /* 0x0000001e05187290 */ /* 0x000fc8000ff1e03f */
[----:B------:R-:W-:Y:S01]  /*01c0*/  ULEA.HI.X.SX32 UR25, UR5, UR31, 0x1, UP0 ;  /* 0x0000001f05197291 */ /* 0x000fe200080f0e3f */
[----:B---3--:R-:W-:Y:S11]  /*01d0*/  @P2 BRA `(.L_x_1) ;  /* 0x0000000000182947 */ /* 0x008ff60003800000 */
[----:B------:R-:W1:Y:S01]  /*01e0*/  LDS R2, [UR8+0x8] ;  /* 0x00000808ff027984 */ /* 0x000e620008000800 */
[----:B------:R-:W2:Y:S01]  /*01f0*/  LDC.64 R8, c[0x0][0x210] ;  /* 0x00008400ff087b82 */ /* 0x000ea20000000a00 */
[----:B------:R-:W-:Y:S02]  /*0200*/  IMAD.MOV.U32 R3, RZ, RZ, 0x70 ;  /* 0x00000070ff037424 */ /* 0x000fe400078e00ff */
[----:B--2---:R2:W-:Y:S03]  /*0210*/  STS.64 [UR8], R8 ;  /* 0x00000008ff007988 */ /* 0x0045e60008000a08 */
[----:B-1----:R-:W-:-:S05]  /*0220*/  LOP3.LUT R2, R2, 0x10, R3, 0xd8, !PT ;  /* 0x0000001002027812 */ /* 0x002fca00078ed803 */
[----:B------:R2:W-:Y:S02]  /*0230*/  STS [UR8+0x8], R2 ;  /* 0x00000802ff007988 */ /* 0x0005e40008000808 */
.L_x_1:
[----:B------:R-:W-:Y:S05]  /*0240*/  BSYNC B0 ;  /* 0x0000000000007941 */ /* 0x000fea0003800000 */
.L_x_0:
[----:B------:R-:W-:Y:S04]  /*0250*/  BSSY B0, `(.L_x_2) ;  /* 0x000000a000007945 */ /* 0x000fe80003800000 */
[----:B------:R-:W-:Y:S05]  /*0260*/  @P2 BRA `(.L_x_3) ;  /* 0x0000000000202947 */ /* 0x000fea0003800000 */
[----:B--2---:R-:W1:Y:S01]  /*0270*/  LDS R2, [UR8+0x34] ;  /* 0x00003408ff027984 */ /* 0x004e620008000800 */
[----:B------:R-:W-:Y:S02]  /*0280*/  IMAD.MOV.U32 R3, RZ, RZ, 0x1f000000 ;  /* 0x1f000000ff037424 */ /* 0x000fe400078e00ff */
[----:B------:R-:W-:Y:S01]  /*0290*/  @!P2 IMAD.MOV.U32 R8, RZ, RZ, 0x7f ;  /* 0x0000007fff08a424 */ /* 0x000fe200078e00ff */
[----:B------:R-:W2:Y:S02]  /*02a0*/  @!P2 LDS R9, [UR8+0x38] ;  /* 0x00003808ff09a984 */ /* 0x000ea40008000800 */
[----:B-1----:R-:W-:Y:S02]  /*02b0*/  LOP3.LUT R2, R2, 0xff000000, R3, 0xb8, !PT ;  /* 0xff00000002027812 */ /* 0x002fe400078eb803 */
[----:B--2---:R-:W-:-:S03]  /*02c0*/  @!P2 LOP3.LUT R3, R9, 0xff, R8, 0xb8, !PT ;  /* 0x000000ff0903a812 */ /* 0x004fc600078eb808 */
[----:B------:R1:W-:Y:S04]  /*02d0*/  STS [UR8+0x34], R2 ;  /* 0x00003402ff007988 */ /* 0x0003e80008000808 */
[----:B------:R1:W-:Y:S02]  /*02e0*/  @!P2 STS [UR8+0x38], R3 ;  /* 0x00003803ff00a988 */ /* 0x0003e40008000808 */
.L_x_3:
[----:B------:R-:W-:Y:S05]  /*02f0*/  BSYNC B0 ;  /* 0x0000000000007941 */ /* 0x000fea0003800000 */
.L_x_2:
[----:B------:R-:W-:Y:S04]  /*0300*/  BSSY B0, `(.L_x_4) ;  /* 0x000000a000007945 */ /* 0x000fe80003800000 */
[----:B------:R-:W-:Y:S05]  /*0310*/  @P2 BRA `(.L_x_5) ;  /* 0x0000000000202947 */ /* 0x000fea0003800000 */
[----:B-12---:R-:W1:Y:S01]  /*0320*/  LDS R2, [UR8+0x1c] ;  /* 0x00001c08ff027984 */ /* 0x006e620008000800 */
[----:B------:R-:W2:Y:S03]  /*0330*/  LDC.64 R10, c[0x0][0x238] ;  /* 0x00008e00ff0a7b82 */ /* 0x000ea60000000a00 */
[----:B------:R3:W-:Y:S01]  /*0340*/  STS [UR8+0x24], R6 ;  /* 0x00002406ff007988 */ /* 0x0007e20008000808 */
[--C-:B--2---:R-:W-:Y:S02]  /*0350*/  SHF.R.U32.HI R9, RZ, 0x4, R11.reuse ;  /* 0x00000004ff097819 */ /* 0x104fe4000001160b */
[----:B------:R-:W-:-:S05]  /*0360*/  SHF.R.U64 R3, R10, 0x4, R11 ;  /* 0x000000040a037819 */ /* 0x000fca000000120b */
[----:B------:R3:W-:Y:S01]  /*0370*/  STS [UR8+0xc], R3 ;  /* 0x00000c03ff007988 */ /* 0x0007e20008000808 */
[----:B-1----:R-:W-:-:S05]  /*0380*/  LOP3.LUT R2, R2, 0xf, R9, 0xb8, !PT ;  /* 0x0000000f02027812 */ /* 0x002fca00078eb809 */
[----:B------:R3:W-:Y:S02]  /*0390*/  STS [UR8+0x1c], R2 ;  /* 0x00001c02ff007988 */ /* 0x0007e40008000808 */
.L_x_5:
[----:B------:R-:W-:Y:S05]  /*03a0*/  BSYNC B0 ;  /* 0x0000000000007941 */ /* 0x000fea0003800000 */
.L_x_4:
[----:B------:R-:W-:Y:S04]  /*03b0*/  BSSY B1, `(.L_x_6) ;  /* 0x000001d000017945 */ /* 0x000fe80003800000 */
[----:B------:R-:W-:Y:S04]  /*03c0*/  BSSY B0, `(.L_x_7) ;  /* 0x0000018000007945 */ /* 0x000fe80003800000 */
[----:B------:R-:W-:Y:S05]  /*03d0*/  @P2 BRA `(.L_x_8) ;  /* 0x00000000001c2947 */ /* 0x000fea0003800000 */
[----:B-123--:R-:W1:Y:S02]  /*03e0*/  LDS R2, [UR8+0x34] ;  /* 0x00003408ff027984 */ /* 0x00ee640008000800 */
[----:B-1----:R-:W-:-:S05]  /*03f0*/  LOP3.LUT R2, R2, 0x7, RZ, 0xb8, !PT ;  /* 0x0000000702027812 */ /* 0x002fca00078eb8ff */
[----:B------:R1:W-:Y:S01]  /*0400*/  STS [UR8+0x34], R2 ;  /* 0x00003402ff007988 */ /* 0x0003e20008000808 */
[----:B------:R-:W-:Y:S05]  /*0410*/  @P2 BRA `(.L_x_9) ;  /* 0x00000000001c2947 */ /* 0x000fea0003800000 */
[----:B-1----:R-:W1:Y:S02]  /*0420*/  LDS R2, [UR8+0x34] ;  /* 0x00003408ff027984 */ /* 0x002e640008000800 */
[----:B-1----:R-:W-:-:S05]  /*0430*/  LOP3.LUT R2, R2, 0x38, RZ, 0xb8, !PT ;  /* 0x0000003802027812 */ /* 0x002fca00078eb8ff */
[----:B------:R4:W-:Y:S02]  /*0440*/  STS [UR8+0x34], R2 ;  /* 0x00003402ff007988 */ /* 0x0009e40008000808 */
.L_x_8:
[----:B------:R-:W-:Y:S05]  /*0450*/  @P2 BRA `(.L_x_10) ;  /* 0x00000000001c2947 */ /* 0x000fea0003800000 */
[----:B-1234-:R-:W1:Y:S02]  /*0460*/  LDS R2, [UR8+0x8] ;  /* 0x00000808ff027984 */ /* 0x01ee640008000800 */
[----:B-1----:R-:W-:-:S05]  /*0470*/  LOP3.LUT R2, R2, 0x780, RZ, 0xb8, !PT ;  /* 0x0000078002027812 */ /* 0x002fca00078eb8ff */
[----:B------:R2:W-:Y:S02]  /*0480*/  STS [UR8+0x8], R2 ;  /* 0x00000802ff007988 */ /* 0x0005e40008000808 */
.L_x_9:
[----:B------:R-:W-:Y:S05]  /*0490*/  @P2 BRA `(.L_x_11) ;  /* 0x0000000000282947 */ /* 0x000fea0003800000 */
[----:B-12---:R-:W1:Y:S02]  /*04a0*/  LDS R2, [UR8+0x8] ;  /* 0x00000808ff027984 */ /* 0x006e640008000800 */
[----:B-1----:R-:W-:-:S05]  /*04b0*/  LOP3.LUT R2, R2, 0x1800, RZ, 0xb8, !PT ;  /* 0x0000180002027812 */ /* 0x002fca00078eb8ff */
[----:B------:R5:W-:Y:S02]  /*04c0*/  STS [UR8+0x8], R2 ;  /* 0x00000802ff007988 */ /* 0x000be40008000808 */
.L_x_10:
[----:B------:R-:W-:Y:S05]  /*04d0*/  @P2 BREAK B0 ;  /* 0x0000000000002942 */ /* 0x000fea0003800000 */
[----:B------:R-:W-:Y:S05]  /*04e0*/  @P2 BRA `(.L_x_12) ;  /* 0x0000000000242947 */ /* 0x000fea0003800000 */
[----:B-1-3--:R-:W1:Y:S01]  /*04f0*/  LDS R3, [UR8+0x8] ;  /* 0x00000808ff037984 */ /* 0x00ae620008000800 */
[----:B--2-45:R-:W-:-:S05]  /*0500*/  IMAD.MOV.U32 R2, RZ, RZ, 0x6000 ;  /* 0x00006000ff027424 */ /* 0x034fca00078e00ff */
[----:B-1----:R-:W-:-:S04]  /*0510*/  LOP3.LUT R2, R3, 0x2000, R2, 0xd8, !PT ;  /* 0x0000200003027812 */ /* 0x002fc800078ed802 */
[----:B------:R-:W-:-:S05]  /*0520*/  LOP3.LUT R2, R2, 0x400000, RZ, 0xb8, !PT ;  /* 0x0040000002027812 */ /* 0x000fca00078eb8ff */
[----:B------:R3:W-:Y:S02]  /*0530*/  STS [UR8+0x8], R2 ;  /* 0x00000802ff007988 */ /* 0x0007e40008000808 */
.L_x_11:
[----:B------:R-:W-:Y:S05]  /*0540*/  BSYNC B0 ;  /* 0x0000000000007941 */ /* 0x000fea0003800000 */
.L_x_7:
[----:B-123--:R-:W1:Y:S02]  /*0550*/  @!P2 LDS R2, [UR8+0x8] ;  /* 0x00000808ff02a984 */ /* 0x00ee640008000800 */
[----:B-1----:R-:W-:-:S05]  /*0560*/  @!P2 LOP3.LUT R2, R2, 0x8000, RZ, 0xb8, !PT ;  /* 0x000080000202a812 */ /* 0x002fca00078eb8ff */
[----:B------:R1:W-:Y:S02]  /*0570*/  @!P2 STS [UR8+0x8], R2 ;  /* 0x00000802ff00a988 */ /* 0x0003e40008000808 */
.L_x_12:
[----:B------:R-:W-:Y:S05]  /*0580*/  BSYNC B1 ;  /* 0x0000000000017941 */ /* 0x000fea0003800000 */
.L_x_6:
[----:B------:R-:W-:Y:S05]  /*0590*/  WARPSYNC.ALL ;  /* 0x0000000000007948 */ /* 0x000fea0003800000 */
[----:B------:R-:W-:Y:S05]  /*05a0*/  @P0 BRA `(.L_x_13) ;  /* 0x0000000000280947 */ /* 0x000fea0003800000 */
[----:B-12345:R-:W1:Y:S01]  /*05b0*/  S2R R2, SR_LANEID ;  /* 0x0000000000027919 */ /* 0x03ee620000000000 */
[----:B------:R-:W-:Y:S05]  /*05c0*/  WARPSYNC.ALL ;  /* 0x0000000000007948 */ /* 0x000fea0003800000 */
[----:B-1----:R-:W-:-:S05]  /*05d0*/  IMAD.SHL.U32 R8, R2, 0x4, RZ ;  /* 0x0000000402087824 */ /* 0x002fca00078e00ff */
[----:B------:R-:W1:Y:S01]  /*05e0*/  LDS R9, [R8+UR8] ;  /* 0x0000000808097984 */ /* 0x000e620008000800 */
[----:B------:R-:W-:-:S05]  /*05f0*/  IADD3 R2, P1, R8, UR24, RZ ;  /* 0x0000001808027c10 */ /* 0x000fca000ff3e0ff */
[----:B------:R-:W-:-:S05]  /*0600*/  IMAD.X R3, RZ, RZ, UR25, P1 ;  /* 0x00000019ff037e24 */ /* 0x000fca00088e06ff */
[----:B-1----:R1:W2:Y:S01]  /*0610*/  ATOMG.E.EXCH.STRONG.GPU PT, RZ, [R2], R9 ;  /* 0x0000000902ff73a8 */ /* 0x0022a200041ee100 */
[----:B------:R-:W-:-:S04]  /*0620*/  DEPBAR {5,4,3,2,1,0} ;  /* 0x0000003f0000791a */ /* 0x000fc80000000000 */
[----:B------:R1:W-:Y:S01]  /*0630*/  UTMACCTL.IV [UR24] ;  /* 0x00000000180079b9 */ /* 0x0003e20008000000 */
[----:B------:R-:W-:Y:S01]  /*0640*/  NOP ;  /* 0x0000000000007918 */ /* 0x000fe20000000000 */
.L_x_13:
[----:B------:R-:W-:Y:S05]  /*0650*/  @P0 BRA `(.L_x_14) ;  /* 0x00000000000c0947 */ /* 0x000fea0003800000 */
[----:B------:R0:W-:Y:S01]  /*0660*/  UTMACMDFLUSH ;  /* 0x00000000000079b7 */ /* 0x0001e20000000000 */
[----:B------:R-:W-:Y:S05]  /*0670*/  @P0 BRA `(.L_x_14) ;  /* 0x0000000000040947 */ /* 0x000fea0003800000 */
[----:B------:R-:W-:-:S04]  /*0680*/  DEPBAR.LE SB0, 0x0 ;  /* 0x000080000000791a */ /* 0x000fc80000000000 */
.L_x_14:
[----:B------:R-:W-:Y:S05]  /*0690*/  WARPSYNC.ALL ;  /* 0x0000000000007948 */ /* 0x000fea0003800000 */
[----:B--2---:R-:W-:Y:S06]  /*06a0*/  BAR.SYNC.DEFER_BLOCKING 0x0 ;  /* 0x0000000000007b1d */ /* 0x004fec0000010000 */
[----:B------:R-:W-:Y:S02]  /*06b0*/  BSSY B1, `(.L_x_15) ;  /* 0x000000b000017945 */ /* 0x000fe40003800000 */
[----:B------:R-:W-:Y:S06]  /*06c0*/  BAR.SYNC.DEFER_BLOCKING 0x0 ;  /* 0x0000000000007b1d */ /* 0x000fec0000010000 */
[----:B------:R2:W-:Y:S01]  /*06d0*/  @!P0 STS [R4], RZ ;  /* 0x000000ff04008388 */ /* 0x0005e20000000800 */
[----:B------:R-:W-:Y:S01]  /*06e0*/  NOP ;  /* 0x0000000000007918 */ /* 0x000fe20000000000 */
[----:B------:R-:W-:Y:S05]  /*06f0*/  @P2 BRA `(.L_x_16) ;  /* 0x0000000000182947 */ /* 0x000fea0003800000 */
[----:B-1-345:R-:W1:Y:S01]  /*0700*/  LDS R2, [UR8+0x8] ;  /* 0x00000808ff027984 */ /* 0x03ae620008000800 */
[----:B------:R-:W3:Y:S01]  /*0710*/  LDC.64 R8, c[0x0][0x218] ;  /* 0x00008600ff087b82 */ /* 0x000ee20000000a00 */
[----:B------:R-:W-:Y:S02]  /*0720*/  IMAD.MOV.U32 R3, RZ, RZ, 0x70 ;  /* 0x00000070ff037424 */ /* 0x000fe400078e00ff */
[----:B---3--:R3:W-:Y:S03]  /*0730*/  STS.64 [UR8], R8 ;  /* 0x00000008ff007988 */ /* 0x0087e60008000a08 */
[----:B-1----:R-:W-:-:S05]  /*0740*/  LOP3.LUT R2, R2, 0x10, R3, 0xd8, !PT ;  /* 0x0000001002027812 */ /* 0x002fca00078ed803 */
[----:B------:R3:W-:Y:S02]  /*0750*/  STS [UR8+0x8], R2 ;  /* 0x00000802ff007988 */ /* 0x0007e40008000808 */
.L_x_16:
[----:B-1----:R-:W-:Y:S05]  /*0760*/  BSYNC B1 ;  /* 0x0000000000017941 */ /* 0x002fea0003800000 */
.L_x_15:
[----:B------:R-:W-:Y:S04]  /*0770*/  BSSY B2, `(.L_x_17) ;  /* 0x000000f000027945 */ /* 0x000fe80003800000 */
[----:B------:R-:W-:Y:S04]  /*0780*/  BSSY B1, `(.L_x_18) ;  /* 0x000000c000017945 */ /* 0x000fe80003800000 */
[----:B------:R-:W-:Y:S05]  /*0790*/  @P2 BRA `(.L_x_19) ;  /* 0x0000000000282947 */ /* 0x000fea0003800000 */
[----:B---345:R-:W1:Y:S01]  /*07a0*/  LDS R2, [UR8+0x34] ;  /* 0x00003408ff027984 */ /* 0x038e620008000800 */
[----:B------:R-:W-:Y:S01]  /*07b0*/  IMAD.MOV.U32 R3, RZ, RZ, 0x1f000000 ;  /* 0x1f000000ff037424 */ /* 0x000fe200078e00ff */
[----:B------:R-:W-:Y:S05]  /*07c0*/  @P2 BREAK B1 ;  /* 0x0000000000012942 */ /* 0x000fea0003800000 */
[----:B-1----:R-:W-:-:S05]  /*07d0*/  LOP3.LUT R2, R2, 0xff000000, R3, 0xb8, !PT ;  /* 0xff00000002027812 */ /* 0x002fca00078eb803 */
[----:B------:R1:W-:Y:S01]  /*07e0*/  STS [UR8+0x34], R2 ;  /* 0x00003402ff007988 */ /* 0x0003e20008000808 */
[----:B------:R-:W-:Y:S05]  /*07f0*/  @P2 BRA `(.L_x_20) ;  /* 0x0000000000182947 */ /* 0x000fea0003800000 */
[----:B-1----:R-:W1:Y:S01]  /*0800*/  LDS R2, [UR8+0x38] ;  /* 0x00003808ff027984 */ /* 0x002e620008000800 */
[----:B------:R-:W-:-:S05]  /*0810*/  IMAD.MOV.U32 R3, RZ, RZ, 0x7f ;  /* 0x0000007fff037424 */ /* 0x000fca00078e00ff */
[----:B-1----:R-:W-:-:S05]  /*0820*/  LOP3.LUT R2, R2, 0xff, R3, 0xb8, !PT ;  /* 0x000000ff02027812 */ /* 0x002fca00078eb803 */
[----:B------:R1:W-:Y:S02]  /*0830*/  STS [UR8+0x38], R2 ;  /* 0x00003802ff007988 */ /* 0x0003e40008000808 */
.L_x_19:
[----:B------:R-:W-:Y:S05]  /*0840*/  BSYNC B1 ;  /* 0x0000000000017941 */ /* 0x000fea0003800000 */
.L_x_18:
[----:B------:R1:W-:Y:S02]  /*0850*/  @!P2 STS [UR8+0x20], R5 ;  /* 0x00002005ff00a988 */ /* 0x0003e40008000808 */
.L_x_20:
[----:B------:R-:W-:Y:S05]  /*0860*/  BSYNC B2 ;  /* 0x0000000000027941 */ /* 0x000fea0003800000 */
.L_x_17:
[----:B------:R-:W-:Y:S05]  /*0870*/  WARPSYNC.ALL ;  /* 0x0000000000007948 */ /* 0x000fea0003800000 */
[----:B-1----:R-:W1:Y:S01]  /*0880*/  LDC R5, c[0x0][0x22c] ;  /* 0x00008b00ff057b82 */ /* 0x002e620000000800 */
[----:B------:R-:W-:Y:S01]  /*0890*/  BSSY B2, `(.L_x_21) ;  /* 0x000000b000027945 */ /* 0x000fe20003800000 */
[----:B-1----:R-:W-:-:S03]  /*08a0*/  VIADD R5, R5, 0xffffffff ;  /* 0xffffffff05057836 */ /* 0x002fc60000000000 */
[----:B------:R-:W-:Y:S05]  /*08b0*/  @P2 BRA `(.L_x_22) ;  /* 0x0000000000202947 */ /* 0x000fea0003800000 */
[----:B---345:R-:W1:Y:S01]  /*08c0*/  LDS R2, [UR8+0x1c] ;  /* 0x00001c08ff027984 */ /* 0x038e620008000800 */
[----:B------:R-:W3:Y:S03]  /*08d0*/  LDC.64 R10, c[0x0][0x240] ;  /* 0x00009000ff0a7b82 */ /* 0x000ee60000000a00 */
[----:B------:R4:W-:Y:S01]  /*08e0*/  STS [UR8+0x24], R5 ;  /* 0x00002405ff007988 */ /* 0x0009e20008000808 */
[--C-:B---3--:R-:W-:Y:S02]  /*08f0*/  SHF.R.U32.HI R9, RZ, 0x4, R11.reuse ;  /* 0x00000004ff097819 */ /* 0x108fe4000001160b */
[----:B------:R-:W-:-:S05]  /*0900*/  SHF.R.U64 R3, R10, 0x4, R11 ;  /* 0x000000040a037819 */ /* 0x000fca000000120b */
[----:B------:R4:W-:Y:S01]  /*0910*/  STS [UR8+0xc], R3 ;  /* 0x00000c03ff007988 */ /* 0x0009e20008000808 */
[----:B-1----:R-:W-:-:S05]  /*0920*/  LOP3.LUT R2, R2, 0xf, R9, 0xb8, !PT ;  /* 0x0000000f02027812 */ /* 0x002fca00078eb809 */
[----:B------:R4:W-:Y:S02]  /*0930*/  STS [UR8+0x1c], R2 ;  /* 0x00001c02ff007988 */ /* 0x0009e40008000808 */
.L_x_22:
[----:B------:R-:W-:Y:S05]  /*0940*/  BSYNC B2 ;  /* 0x0000000000027941 */ /* 0x000fea0003800000 */
.L_x_21:
[----:B------:R-:W-:Y:S04]  /*0950*/  BSSY B3, `(.L_x_23) ;  /* 0x000001d000037945 */ /* 0x000fe80003800000 */
[----:B------:R-:W-:Y:S04]  /*0960*/  BSSY B2, `(.L_x_24) ;  /* 0x0000018000027945 */ /* 0x000fe80003800000 */
[----:B------:R-:W-:Y:S05]  /*0970*/  @P2 BRA `(.L_x_25) ;  /* 0x00000000001c2947 */ /* 0x000fea0003800000 */
[----:B---345:R-:W1:Y:S02]  /*0980*/  LDS R2, [UR8+0x34] ;  /* 0x00003408ff027984 */ /* 0x038e640008000800 */
[----:B-1----:R-:W-:-:S05]  /*0990*/  LOP3.LUT R2, R2, 0x7, RZ, 0xb8, !PT ;  /* 0x0000000702027812 */ /* 0x002fca00078eb8ff */
[----:B------:R1:W-:Y:S01]  /*09a0*/  STS [UR8+0x34], R2 ;  /* 0x00003402ff007988 */ /* 0x0003e20008000808 */
[----:B------:R-:W-:Y:S05]  /*09b0*/  @P2 BRA `(.L_x_26) ;  /* 0x00000000001c2947 */ /* 0x000fea0003800000 */
[----:B-1----:R-:W1:Y:S02]  /*09c0*/  LDS R2, [UR8+0x34] ;  /* 0x00003408ff027984 */ /* 0x002e640008000800 */
[----:B-1----:R-:W-:-:S05]  /*09d0*/  LOP3.LUT R2, R2, 0x38, RZ, 0xb8, !PT ;  /* 0x0000003802027812 */ /* 0x002fca00078eb8ff */
[----:B------:R1:W-:Y:S02]  /*09e0*/  STS [UR8+0x34], R2 ;  /* 0x00003402ff007988 */ /* 0x0003e40008000808 */
.L_x_25:
[----:B------:R-:W-:Y:S05]  /*09f0*/  @P2 BRA `(.L_x_27) ;  /* 0x00000000001c2947 */ /* 0x000fea0003800000 */
[----:B-1-345:R-:W1:Y:S02]  /*0a00*/  LDS R2, [UR8+0x8] ;  /* 0x00000808ff027984 */ /* 0x03ae640008000800 */
[----:B-1----:R-:W-:-:S05]  /*0a10*/  LOP3.LUT R2, R2, 0x780, RZ, 0xb8, !PT ;  /* 0x0000078002027812 */ /* 0x002fca00078eb8ff */
[----:B------:R3:W-:Y:S02]  /*0a20*/  STS [UR8+0x8], R2 ;  /* 0x00000802ff007988 */ /* 0x0007e40008000808 */
.L_x_26:
[----:B------:R-:W-:Y:S05]  /*0a30*/  @P2 BRA `(.L_x_28) ;  /* 0x0000000000282947 */ /* 0x000fea0003800000 */
[----:B-1-3--:R-:W1:Y:S02]  /*0a40*/  LDS R2, [UR8+0x8] ;  /* 0x00000808ff027984 */ /* 0x00ae640008000800 */
[----:B-1----:R-:W-:-:S05]  /*0a50*/  LOP3.LUT R2, R2, 0x1800, RZ, 0xb8, !PT ;  /* 0x0000180002027812 */ /* 0x002fca00078eb8ff */
[----:B------:R1:W-:Y:S02]  /*0a60*/  STS [UR8+0x8], R2 ;  /* 0x00000802ff007988 */ /* 0x0003e40008000808 */
.L_x_27:
[----:B------:R-:W-:Y:S05]  /*0a70*/  @P2 BREAK B2 ;  /* 0x0000000000022942 */ /* 0x000fea0003800000 */
[----:B------:R-:W-:Y:S05]  /*0a80*/  @P2 BRA `(.L_x_29) ;  /* 0x0000000000242947 */ /* 0x000fea0003800000 */
[----:B-1-345:R-:W1:Y:S01]  /*0a90*/  LDS R2, [UR8+0x8] ;  /* 0x00000808ff027984 */ /* 0x03ae620008000800 */
[----:B------:R-:W-:-:S05]  /*0aa0*/  IMAD.MOV.U32 R3, RZ, RZ, 0x6000 ;  /* 0x00006000ff037424 */ /* 0x000fca00078e00ff */
[----:B-1----:R-:W-:-:S04]  /*0ab0*/  LOP3.LUT R2, R2, 0x2000, R3, 0xd8, !PT ;  /* 0x0000200002027812 */ /* 0x002fc800078ed803 */
[----:B------:R-:W-:-:S05]  /*0ac0*/  LOP3.LUT R2, R2, 0x400000, RZ, 0xb8, !PT ;  /* 0x0040000002027812 */ /* 0x000fca00078eb8ff */
[----:B------:R4:W-:Y:S02]  /*0ad0*/  STS [UR8+0x8], R2 ;  /* 0x00000802ff007988 */ /* 0x0009e40008000808 */
.L_x_28:
[----:B------:R-:W-:Y:S05]  /*0ae0*/  BSYNC B2 ;  /* 0x0000000000027941 */ /* 0x000fea0003800000 */
.L_x_24:
[----:B-1-34-:R-:W1:Y:S02]  /*0af0*/  @!P2 LDS R2, [UR8+0x8] ;  /* 0x00000808ff02a984 */ /* 0x01ae640008000800 */
[----:B-1----:R-:W-:-:S05]  /*0b00*/  @!P2 LOP3.LUT R2, R2, 0x8000, RZ, 0xb8, !PT ;  /* 0x000080000202a812 */ /* 0x002fca00078eb8ff */
[----:B------:R1:W-:Y:S02]  /*0b10*/  @!P2 STS [UR8+0x8], R2 ;  /* 0x00000802ff00a988 */ /* 0x0003e40008000808 */
.L_x_29:
[----:B------:R-:W-:Y:S05]  /*0b20*/  BSYNC B3 ;  /* 0x0000000000037941 */ /* 0x000fea0003800000 */
.L_x_23:
[----:B------:R-:W-:Y:S05]  /*0b30*/  WARPSYNC.ALL ;  /* 0x0000000000007948 */ /* 0x000fea0003800000 */
[----:B------:R-:W-:-:S04]  /*0b40*/  UIADD3 UR27, UR5, 0x80, URZ ;  /* 0x00000080051b7890 */ /* 0x000fc8000fffe03f */
[----:B------:R-:W-:-:S04]  /*0b50*/  UIADD3 UR26, UP0, UR27, UR30, URZ ;  /* 0x0000001e1b1a7290 */ /* 0x000fc8000ff1e03f */
[----:B------:R-:W-:Y:S01]  /*0b60*/  ULEA.HI.X.SX32 UR27, UR27, UR31, 0x1, UP0 ;  /* 0x0000001f1b1b7291 */ /* 0x000fe200080f0e3f */
[----:B------:R-:W-:Y:S11]  /*0b70*/  @P0 BRA `(.L_x_30) ;  /* 0x0000000000280947 */ /* 0x000ff60003800000 */
[----:B-1-345:R-:W1:Y:S01]  /*0b80*/  S2R R2, SR_LANEID ;  /* 0x0000000000027919 */ /* 0x03ae620000000000 */
[----:B------:R-:W-:Y:S05]  /*0b90*/  WARPSYNC.ALL ;  /* 0x0000000000007948 */ /* 0x000fea0003800000 */
[----:B-1----:R-:W-:-:S05]  /*0ba0*/  IMAD.SHL.U32 R8, R2, 0x4, RZ ;  /* 0x0000000402087824 */ /* 0x002fca00078e00ff */
[----:B------:R-:W1:Y:S01]  /*0bb0*/  LDS R9, [R8+UR8] ;  /* 0x0000000808097984 */ /* 0x000e620008000800 */
[----:B------:R-:W-:-:S05]  /*0bc0*/  IADD3 R2, P1, R8, UR26, RZ ;  /* 0x0000001a08027c10 */ /* 0x000fca000ff3e0ff */
[----:B------:R-:W-:-:S05]  /*0bd0*/  IMAD.X R3, RZ, RZ, UR27, P1 ;  /* 0x0000001bff037e24 */ /* 0x000fca00088e06ff */
[----:B-1----:R1:W3:Y:S01]  /*0be0*/  ATOMG.E.EXCH.STRONG.GPU PT, RZ, [R2], R9 ;  /* 0x0000000902ff73a8 */ /* 0x0022e200041ee100 */
[----:B------:R-:W-:-:S04]  /*0bf0*/  DEPBAR {5,4,3,2,1,0} ;  /* 0x0000003f0000791a */ /* 0x000fc80000000000 */
[----:B------:R1:W-:Y:S01]  /*0c00*/  UTMACCTL.IV [UR26] ;  /* 0x000000001a0079b9 */ /* 0x0003e20008000000 */
[----:B------:R-:W-:Y:S01]  /*0c10*/  NOP ;  /* 0x0000000000007918 */ /* 0x000fe20000000000 */
.L_x_30:
[----:B------:R-:W-:Y:S05]  /*0c20*/  @P0 BRA `(.L_x_31) ;  /* 0x00000000000c0947 */ /* 0x000fea0003800000 */
[----:B------:R0:W-:Y:S01]  /*0c30*/  UTMACMDFLUSH ;  /* 0x00000000000079b7 */ /* 0x0001e20000000000 */
[----:B------:R-:W-:Y:S05]  /*0c40*/  @P0 BRA `(.L_x_31) ;  /* 0x0000000000040947 */ /* 0x000fea0003800000 */
[----:B------:R-:W-:-:S04]  /*0c50*/  DEPBAR.LE SB0, 0x0 ;  /* 0x000080000000791a */ /* 0x000fc80000000000 */
.L_x_31:
[----:B------:R-:W-:Y:S05]  /*0c60*/  WARPSYNC.ALL ;  /* 0x0000000000007948 */ /* 0x000fea0003800000 */
[----:B---3--:R-:W-:Y:S06]  /*0c70*/  BAR.SYNC.DEFER_BLOCKING 0x0 ;  /* 0x0000000000007b1d */ /* 0x008fec0000010000 */
[----:B------:R-:W-:Y:S02]  /*0c80*/  BSSY B3, `(.L_x_32) ;  /* 0x000000b000037945 */ /* 0x000fe40003800000 */
[----:B------:R-:W-:Y:S06]  /*0c90*/  BAR.SYNC.DEFER_BLOCKING 0x0 ;  /* 0x0000000000007b1d */ /* 0x000fec0000010000 */
[----:B------:R3:W-:Y:S01]  /*0ca0*/  @!P0 STS [R4], RZ ;  /* 0x000000ff04008388 */ /* 0x0007e20000000800 */
[----:B------:R-:W-:Y:S01]  /*0cb0*/  NOP ;  /* 0x0000000000007918 */ /* 0x000fe20000000000 */
[----:B------:R-:W-:Y:S05]  /*0cc0*/  @P2 BRA `(.L_x_33) ;  /* 0x0000000000182947 */ /* 0x000fea0003800000 */
[----:B-1--45:R-:W1:Y:S01]  /*0cd0*/  LDS R2, [UR8+0x8] ;  /* 0x00000808ff027984 */ /* 0x032e620008000800 */
[----:B------:R-:W4:Y:S01]  /*0ce0*/  LDC.64 R8, c[0x0][0x220] ;  /* 0x00008800ff087b82 */ /* 0x000f220000000a00 */
[----:B------:R-:W-:Y:S02]  /*0cf0*/  IMAD.MOV.U32 R3, RZ, RZ, 0x70 ;  /* 0x00000070ff037424 */ /* 0x000fe400078e00ff */
[----:B----4-:R4:W-:Y:S03]  /*0d00*/  STS.64 [UR8], R8 ;  /* 0x00000008ff007988 */ /* 0x0109e60008000a08 */
[----:B-1----:R-:W-:-:S05]  /*0d10*/  LOP3.LUT R2, R2, 0x10, R3, 0xd8, !PT ;  /* 0x0000001002027812 */ /* 0x002fca00078ed803 */
[----:B------:R4:W-:Y:S02]  /*0d20*/  STS [UR8+0x8], R2 ;  /* 0x00000802ff007988 */ /* 0x0009e40008000808 */
.L_x_33:
[----:B-1----:R-:W-:Y:S05]  /*0d30*/  BSYNC B3 ;  /* 0x0000000000037941 */ /* 0x002fea0003800000 */
.L_x_32:
[----:B------:R-:W-:Y:S04]  /*0d40*/  BSSY B3, `(.L_x_34) ;  /* 0x0000033000037945 */ /* 0x000fe80003800000 */
[----:B------:R-:W-:Y:S04]  /*0d50*/  BSSY B4, `(.L_x_35) ;  /* 0x000002e000047945 */ /* 0x000fe80003800000 */
[----:B------:R-:W-:Y:S05]  /*0d60*/  @P2 BRA `(.L_x_36) ;  /* 0x0000000000242947 */ /* 0x000fea0003800000 */
[----:B----45:R-:W1:Y:S01]  /*0d70*/  LDS R2, [UR8+0x34] ;  /* 0x00003408ff027984 */ /* 0x030e620008000800 */
[----:B------:R-:W-:-:S05]  /*0d80*/  IMAD.MOV.U32 R3, RZ, RZ, 0x7f000000 ;  /* 0x7f000000ff037424 */ /* 0x000fca00078e00ff */
[----:B-1----:R-:W-:-:S05]  /*0d90*/  LOP3.LUT R2, R2, 0xff000000, R3, 0xb8, !PT ;  /* 0xff00000002027812 */ /* 0x002fca00078eb803 */
[----:B------:R1:W-:Y:S01]  /*0da0*/  STS [UR8+0x34], R2 ;  /* 0x00003402ff007988 */ /* 0x0003e20008000808 */
[----:B------:R-:W-:Y:S05]  /*0db0*/  @P2 BRA `(.L_x_37) ;  /* 0x0000000000182947 */ /* 0x000fea0003800000 */
[----:B-1----:R-:W1:Y:S01]  /*0dc0*/  LDS R2, [UR8+0x38] ;  /* 0x00003808ff027984 */ /* 0x002e620008000800 */
[----:B------:R-:W-:-:S05]  /*0dd0*/  IMAD.MOV.U32 R3, RZ, RZ, 0x7f ;  /* 0x0000007fff037424 */ /* 0x000fca00078e00ff */
[----:B-1----:R-:W-:-:S05]  /*0de0*/  LOP3.LUT R2, R2, 0xff, R3, 0xb8, !PT ;  /* 0x000000ff02027812 */ /* 0x002fca00078eb803 */
[----:B------:R1:W-:Y:S02]  /*0df0*/  STS [UR8+0x38], R2 ;  /* 0x00003802ff007988 */ /* 0x0003e40008000808 */
.L_x_36:
[----:B------:R-:W-:Y:S05]  /*0e00*/  @P2 BRA `(.L_x_38) ;  /* 0x00000000000c2947 */ /* 0x000fea0003800000 */
[----:B------:R1:W-:Y:S02]  /*0e10*/  STS [UR8+0x20], R5 ;  /* 0x00002005ff007988 */ /* 0x0003e40008000808 */
.L_x_37:
[----:B------:R-:W-:Y:S05]  /*0e20*/  @P2 BRA `(.L_x_39) ;  /* 0x0000000000242947 */ /* 0x000fea0003800000 */
[----:B------:R1:W-:Y:S02]  /*0e30*/  STS [UR8+0x24], R6 ;  /* 0x00002406ff007988 */ /* 0x0003e40008000808 */
.L_x_38:
[----:B------:R-:W-:Y:S05]  /*0e40*/  @P2 BRA `(.L_x_40) ;  /* 0x00000000002c2947 */ /* 0x000fea0003800000 */
[----:B-1--45:R-:W1:Y:S01]  /*0e50*/  LDS R2, [UR8+0x1c] ;  /* 0x00001c08ff027984 */ /* 0x032e620008000800 */
[----:B------:R-:W4:Y:S02]  /*0e60*/  LDC.64 R8, c[0x0][0x248] ;  /* 0x00009200ff087b82 */ /* 0x000f240000000a00 */
[--C-:B----4-:R-:W-:Y:S02]  /*0e70*/  SHF.R.U32.HI R5, RZ, 0x4, R9.reuse ;  /* 0x00000004ff057819 */ /* 0x110fe40000011609 */
[----:B------:R-:W-:-:S05]  /*0e80*/  SHF.R.U64 R3, R8, 0x4, R9 ;  /* 0x0000000408037819 */ /* 0x000fca0000001209 */
[----:B------:R4:W-:Y:S01]  /*0e90*/  STS [UR8+0xc], R3 ;  /* 0x00000c03ff007988 */ /* 0x0009e20008000808 */
[----:B-1----:R-:W-:-:S05]  /*0ea0*/  LOP3.LUT R2, R2, 0xf, R5, 0xb8, !PT ;  /* 0x0000000f02027812 */ /* 0x002fca00078eb805 */
[----:B------:R4:W-:Y:S02]  /*0eb0*/  STS [UR8+0x1c], R2 ;  /* 0x00001c02ff007988 */ /* 0x0009e40008000808 */
.L_x_39:
[----:B------:R-:W-:Y:S05]  /*0ec0*/  @P2 BRA `(.L_x_41) ;  /* 0x00000000001c2947 */ /* 0x000fea0003800000 */
[----:B-1--45:R-:W1:Y:S02]  /*0ed0*/  LDS R2, [UR8+0x34] ;  /* 0x00003408ff027984 */ /* 0x032e640008000800 */
[----:B-1----:R-:W-:-:S05]  /*0ee0*/  LOP3.LUT R2, R2, 0x7, RZ, 0xb8, !PT ;  /* 0x0000000702027812 */ /* 0x002fca00078eb8ff */
[----:B------:R1:W-:Y:S02]  /*0ef0*/  STS [UR8+0x34], R2 ;  /* 0x00003402ff007988 */ /* 0x0003e40008000808 */
.L_x_40:
[----:B------:R-:W-:Y:S05]  /*0f00*/  @P2 BRA `(.L_x_42) ;  /* 0x00000000001c2947 */ /* 0x000fea0003800000 */
[----:B-1--45:R-:W1:Y:S02]  /*0f10*/  LDS R2, [UR8+0x34] ;  /* 0x00003408ff027984 */ /* 0x032e640008000800 */
[----:B-1----:R-:W-:-:S05]  /*0f20*/  LOP3.LUT R2, R2, 0x38, RZ, 0xb8, !PT ;  /* 0x0000003802027812 */ /* 0x002fca00078eb8ff */
[----:B------:R1:W-:Y:S02]  /*0f30*/  STS [UR8+0x34], R2 ;  /* 0x00003402ff007988 */ /* 0x0003e40008000808 */
.L_x_41:
[----:B------:R-:W-:Y:S05]  /*0f40*/  @P2 BRA `(.L_x_43) ;  /* 0x00000000001c2947 */ /* 0x000fea0003800000 */
[----:B-1--45:R-:W1:Y:S02]  /*0f50*/  LDS R2, [UR8+0x8] ;  /* 0x00000808ff027984 */ /* 0x032e640008000800 */
[----:B-1----:R-:W-:-:S05]  /*0f60*/  LOP3.LUT R2, R2, 0x780, RZ, 0xb8, !PT ;  /* 0x0000078002027812 */ /* 0x002fca00078eb8ff */
[----:B------:R1:W-:Y:S02]  /*0f70*/  STS [UR8+0x8], R2 ;  /* 0x00000802ff007988 */ /* 0x0003e40008000808 */
.L_x_42:
[----:B------:R-:W-:Y:S05]  /*0f80*/  @P2 BRA `(.L_x_44) ;  /* 0x0000000000282947 */ /* 0x000fea0003800000 */
[----:B-1--45:R-:W1:Y:S02]  /*0f90*/  LDS R2, [UR8+0x8] ;  /* 0x00000808ff027984 */ /* 0x032e640008000800 */
[----:B-1----:R-:W-:-:S05]  /*0fa0*/  LOP3.LUT R2, R2, 0x1800, RZ, 0xb8, !PT ;  /* 0x0000180002027812 */ /* 0x002fca00078eb8ff */
[----:B------:R1:W-:Y:S02]  /*0fb0*/  STS [UR8+0x8], R2 ;  /* 0x00000802ff007988 */ /* 0x0003e40008000808 */
.L_x_43:
[----:B------:R-:W-:Y:S05]  /*0fc0*/  @P2 BREAK B4 ;  /* 0x0000000000042942 */ /* 0x000fea0003800000 */
[----:B------:R-:W-:Y:S05]  /*0fd0*/  @P2 BRA `(.L_x_45) ;  /* 0x0000000000242947 */ /* 0x000fea0003800000 */
[----:B-1--45:R-:W1:Y:S01]  /*0fe0*/  LDS R2, [UR8+0x8] ;  /* 0x00000808ff027984 */ /* 0x032e620008000800 */
[----:B------:R-:W-:-:S05]  /*0ff0*/  IMAD.MOV.U32 R3, RZ, RZ, 0x6000 ;  /* 0x00006000ff037424 */ /* 0x000fca00078e00ff */
[----:B-1----:R-:W-:-:S04]  /*1000*/  LOP3.LUT R2, R2, 0x6000, R3, 0xd8, !PT ;  /* 0x0000600002027812 */ /* 0x002fc800078ed803 */
[----:B------:R-:W-:-:S05]  /*1010*/  LOP3.LUT R2, R2, 0x400000, RZ, 0xb8, !PT ;  /* 0x0040000002027812 */ /* 0x000fca00078eb8ff */
[----:B------:R1:W-:Y:S02]  /*1020*/  STS [UR8+0x8], R2 ;  /* 0x00000802ff007988 */ /* 0x0003e40008000808 */
.L_x_44:
[----:B------:R-:W-:Y:S05]  /*1030*/  BSYNC B4 ;  /* 0x0000000000047941 */ /* 0x000fea0003800000 */
.L_x_35:
[----:B-1--45:R-:W1:Y:S02]  /*1040*/  @!P2 LDS R2, [UR8+0x8] ;  /* 0x00000808ff02a984 */ /* 0x032e640008000800 */
[----:B-1----:R-:W-:-:S05]  /*1050*/  @!P2 LOP3.LUT R2, R2, 0x8000, RZ, 0xb8, !PT ;  /* 0x000080000202a812 */ /* 0x002fca00078eb8ff */
[----:B------:R1:W-:Y:S02]  /*1060*/  @!P2 STS [UR8+0x8], R2 ;  /* 0x00000802ff00a988 */ /* 0x0003e40008000808 */
.L_x_45:
[----:B------:R-:W-:Y:S05]  /*1070*/  BSYNC B3 ;  /* 0x0000000000037941 */ /* 0x000fea0003800000 */
.L_x_34:
[----:B------:R-:W-:Y:S05]  /*1080*/  WARPSYNC.ALL ;  /* 0x0000000000007948 */ /* 0x000fea0003800000 */
[----:B------:R-:W-:Y:S01]  /*1090*/  UIADD3 UR5, UR5, 0x100, URZ ;  /* 0x0000010005057890 */ /* 0x000fe2000fffe03f */
[----:B------:R-:W-:Y:S02]  /*10a0*/  ISETP.GE.AND P1, PT, R12, 0x1, PT ;  /* 0x000000010c00780c */ /* 0x000fe40003f26270 */
[----:B------:R-:W-:Y:S02]  /*10b0*/  CS2R R88, SRZ ;  /* 0x0000000000587805 */ /* 0x000fe4000001ff00 */
[----:B------:R-:W-:Y:S01]  /*10c0*/  CS2R R90, SRZ ;  /* 0x00000000005a7805 */ /* 0x000fe2000001ff00 */
[----:B------:R-:W-:Y:S01]  /*10d0*/  UIADD3 UR30, UP0, UR5, UR30, URZ ;  /* 0x0000001e051e7290 */ /* 0x000fe2000ff1e03f */
[----:B------:R-:W-:-:S02]  /*10e0*/  CS2R R92, SRZ ;  /* 0x00000000005c7805 */ /* 0x000fc4000001ff00 */
[----:B------:R-:W-:Y:S02]  /*10f0*/  CS2R R94, SRZ ;  /* 0x00000000005e7805 */ /* 0x000fe4000001ff00 */
[----:B------:R-:W-:Y:S01]  /*1100*/  CS2R R96, SRZ ;  /* 0x0000000000607805 */ /* 0x000fe2000001ff00 */
[----:B------:R-:W-:Y:S01]  /*1110*/  ULEA.HI.X.SX32 UR31, UR5, UR31, 0x1, UP0 ;  /* 0x0000001f051f7291 */ /* 0x000fe200080f0e3f */
[----:B------:R-:W-:Y:S02]  /*1120*/  CS2R R98, SRZ ;  /* 0x0000000000627805 */ /* 0x000fe4000001ff00 */
[----:B------:R-:W-:Y:S02]  /*1130*/  CS2R R100, SRZ ;  /* 0x0000000000647805 */ /* 0x000fe4000001ff00 */
[----:B------:R-:W-:Y:S02]  /*1140*/  CS2R R102, SRZ ;  /* 0x0000000000667805 */ /* 0x000fe4000001ff00 */
[----:B------:R-:W-:-:S02]  /*1150*/  CS2R R104, SRZ ;  /* 0x0000000000687805 */ /* 0x000fc4000001ff00 */
[----:B------:R-:W-:Y:S02]  /*1160*/  CS2R R106, SRZ ;  /* 0x00000000006a7805 */ /* 0x000fe4000001ff00 */
[----:B------:R-:W-:Y:S02]  /*1170*/  CS2R R108, SRZ ;  /* 0x00000000006c7805 */ /* 0x000fe4000001ff00 */
        /* <DEDUP_REMOVED lines=39> */
[----:B------:R-:W-:Y:S01]  /*13f0*/  CS2R R60, SRZ ;  /* 0x00000000003c7805 */ /* 0x000fe2000001ff00 */
[----:B------:R-:W-:Y:S01]  /*1400*/  IMAD.MOV.U32 R62, RZ, RZ, RZ ;  /* 0x000000ffff3e7224 */ /* 0x000fe200078e00ff */
[----:B------:R-:W-:Y:S06]  /*1410*/  @P0 BRA `(.L_x_46) ;  /* 0x0000000000300947 */ /* 0x000fec0003800000 */
[----:B-1--45:R-:W2:Y:S01]  /*1420*/  S2R R2, SR_LANEID ;  /* 0x0000000000027919 */ /* 0x032ea20000000000 */
[----:B------:R-:W-:Y:S05]  /*1430*/  WARPSYNC.ALL ;  /* 0x0000000000007948 */ /* 0x000fea0003800000 */
[----:B--23--:R-:W-:-:S05]  /*1440*/  IMAD.SHL.U32 R4, R2, 0x4, RZ ;  /* 0x0000000402047824 */ /* 0x00cfca00078e00ff */
[----:B------:R-:W1:Y:S01]  /*1450*/  LDS R5, [R4+UR8] ;  /* 0x0000000804057984 */ /* 0x000e620008000800 */
[----:B------:R-:W-:Y:S01]  /*1460*/  IADD3 R2, P3, R4, UR30, RZ ;  /* 0x0000001e04027c10 */ /* 0x000fe2000ff7e0ff */
[----:B------:R-:W-:-:S04]  /*1470*/  UMOV UR6, UR30 ;  /* 0x0000001e00067c82 */ /* 0x000fc80008000000 */
[----:B------:R-:W-:Y:S01]  /*1480*/  IMAD.X R3, RZ, RZ, UR31, P3 ;  /* 0x0000001fff037e24 */ /* 0x000fe200098e06ff */
[----:B------:R-:W-:-:S04]  /*1490*/  UMOV UR7, UR31 ;  /* 0x0000001f00077c82 */ /* 0x000fc80008000000 */
[----:B-1----:R1:W2:Y:S01]  /*14a0*/  ATOMG.E.EXCH.STRONG.GPU PT, RZ, [R2], R5 ;  /* 0x0000000502ff73a8 */ /* 0x0022a200041ee100 */
[----:B------:R-:W-:-:S04]  /*14b0*/  DEPBAR {5,4,3,2,1,0} ;  /* 0x0000003f0000791a */ /* 0x000fc80000000000 */
[----:B------:R1:W-:Y:S01]  /*14c0*/  UTMACCTL.IV [UR6] ;  /* 0x00000000060079b9 */ /* 0x0003e20008000000 */
[----:B------:R-:W-:Y:S01]  /*14d0*/  NOP ;  /* 0x0000000000007918 */ /* 0x000fe20000000000 */
.L_x_46:
[----:B------:R-:W-:Y:S05]  /*14e0*/  @P0 BRA `(.L_x_47) ;  /* 0x00000000000c0947 */ /* 0x000fea0003800000 */
[----:B------:R0:W-:Y:S01]  /*14f0*/  UTMACMDFLUSH ;  /* 0x00000000000079b7 */ /* 0x0001e20000000000 */
[----:B------:R-:W-:Y:S05]  /*1500*/  @P0 BRA `(.L_x_47) ;  /* 0x0000000000040947 */ /* 0x000fea0003800000 */
[----:B------:R-:W-:-:S04]  /*1510*/  DEPBAR.LE SB0, 0x0 ;  /* 0x000080000000791a */ /* 0x000fc80000000000 */
.L_x_47:
[----:B------:R-:W-:Y:S05]  /*1520*/  WARPSYNC.ALL ;  /* 0x0000000000007948 */ /* 0x000fea0003800000 */
[----:B--2---:R-:W-:Y:S01]  /*1530*/  BAR.SYNC.DEFER_BLOCKING 0x0 ;  /* 0x0000000000007b1d */ /* 0x004fe20000010000 */
[----:B------:R-:W-:Y:S01]  /*1540*/  USHF.L.U32 UR19, UR28, 0x7, URZ ;  /* 0x000000071c137899 */ /* 0x000fe2000800063f */
[----:B------:R-:W-:Y:S01]  /*1550*/  IMAD.MOV.U32 R63, RZ, RZ, RZ ;  /* 0x000000ffff3f7224 */ /* 0x000fe200078e00ff */
[----:B------:R-:W-:Y:S01]  /*1560*/  USHF.L.U32 UR15, UR29, 0x7, URZ ;  /* 0x000000071d0f7899 */ /* 0x000fe2000800063f */
[----:B------:R-:W-:Y:S02]  /*1570*/  CS2R R64, SRZ ;  /* 0x0000000000407805 */ /* 0x000fe4000001ff00 */
[----:B------:R-:W-:Y:S01]  /*1580*/  CS2R R66, SRZ ;  /* 0x0000000000427805 */ /* 0x000fe2000001ff00 */
[----:B------:R-:W-:Y:S01]  /*1590*/  VOTEU.ALL UP0, P2 ;  /* 0x00000000003f7886 */ /* 0x000fe20001000000 */
[----:B-1----:R-:W-:Y:S01]  /*15a0*/  UMOV UR6, 0x1 ;  /* 0x0000000100067882 */ /* 0x002fe20000000000 */
[----:B------:R-:W-:Y:S01]  /*15b0*/  VOTEU.ALL UP1, P2 ;  /* 0x00000000003f7886 */ /* 0x000fe20001020000 */
[----:B------:R-:W-:-:S02]  /*15c0*/  CS2R R68, SRZ ;  /* 0x0000000000447805 */ /* 0x000fc4000001ff00 */
[----:B------:R-:W-:Y:S01]  /*15d0*/  CS2R R70, SRZ ;  /* 0x0000000000467805 */ /* 0x000fe2000001ff00 */
[----:B------:R-:W-:-:S04]  /*15e0*/  @!UP0 UIADD3 UR10, -UR6, 0x100000, URZ ;  /* 0x00100000060a8890 */ /* 0x000fc8000fffe13f */
[----:B------:R-:W-:Y:S02]  /*15f0*/  @!UP0 USHF.L.U32 UR11, UR10, 0xb, URZ ;  /* 0x0000000b0a0b8899 */ /* 0x000fe4000800063f */
[----:B------:R-:W-:Y:S01]  /*1600*/  @!UP0 USHF.L.U32 UR10, UR10, 0x1, URZ ;  /* 0x000000010a0a8899 */ /* 0x000fe2000800063f */
[----:B------:R-:W-:Y:S01]  /*1610*/  CS2R R72, SRZ ;  /* 0x0000000000487805 */ /* 0x000fe2000001ff00 */
[----:B------:R-:W-:-:S04]  /*1620*/  @!UP0 UIADD3 UR6, -UR6, 0x100000, URZ ;  /* 0x0010000006068890 */ /* 0x000fc8000fffe13f */
[----:B------:R-:W-:Y:S02]  /*1630*/  @!UP0 USHF.L.U32 UR7, UR6, 0xb, URZ ;  /* 0x0000000b06078899 */ /* 0x000fe4000800063f */
[----:B------:R-:W-:Y:S01]  /*1640*/  @!UP0 USHF.L.U32 UR6, UR6, 0x1, URZ ;  /* 0x0000000106068899 */ /* 0x000fe2000800063f */
[----:B------:R-:W-:Y:S01]  /*1650*/  CS2R R74, SRZ ;  /* 0x00000000004a7805 */ /* 0x000fe2000001ff00 */
[----:B------:R-:W-:Y:S01]  /*1660*/  VOTEU.ALL UP0, P2 ;  /* 0x00000000003f7886 */ /* 0x000fe20001000000 */
[----:B------:R-:W-:Y:S02]  /*1670*/  CS2R R76, SRZ ;  /* 0x00000000004c7805 */ /* 0x000fe4000001ff00 */
[----:B------:R-:W-:Y:S02]  /*1680*/  CS2R R78, SRZ ;  /* 0x00000000004e7805 */ /* 0x000fe4000001ff00 */
[----:B------:R-:W-:Y:S02]  /*1690*/  CS2R R80, SRZ ;  /* 0x0000000000507805 */ /* 0x000fe4000001ff00 */
[----:B------:R-:W-:-:S02]  /*16a0*/  CS2R R82, SRZ ;  /* 0x0000000000527805 */ /* 0x000fc4000001ff00 */
[----:B------:R-:W-:Y:S02]  /*16b0*/  CS2R R84, SRZ ;  /* 0x0000000000547805 */ /* 0x000fe4000001ff00 */
[----:B------:R-:W-:Y:S01]  /*16c0*/  CS2R R86, SRZ ;  /* 0x0000000000567805 */ /* 0x000fe2000001ff00 */
[----:B------:R-:W1:Y:S02]  /*16d0*/  FENCE.VIEW.ASYNC.S ;  /* 0x00000000000073c6 */ /* 0x000e640000000000 */
[----:B-1----:R1:W2:Y:S02]  /*16e0*/  @!UP0 SYNCS.EXCH.64 URZ, [UR8+0x4000], UR10 ;  /* 0x0040000a083f85b2 */ /* 0x0022a40008000100 */
[----:B--2---:R-:W-:Y:S06]  /*16f0*/  BAR.SYNC.DEFER_BLOCKING 0x0 ;  /* 0x0000000000007b1d */ /* 0x004fec0000010000 */
[----:B------:R1:W2:Y:S01]  /*1700*/  @!UP1 SYNCS.EXCH.64 URZ, [UR8+0x4008], UR6 ;  /* 0x00400806083f95b2 */ /* 0x0002a20008000100 */
[----:B------:R-:W-:Y:S05]  /*1710*/  @!P1 BRA `(.L_x_48) ;  /* 0x0000000400ec9947 */ /* 0x000fea0003800000 */
        /* <DEDUP_REMOVED lines=63> */
[----:B------:R-:W-:Y:S01]  /*1b10*/  CS2R R86, SRZ ;  /* 0x0000000000567805 */ /* 0x000fe2000001ff00 */
[----:B------:R-:W-:Y:S01]  /*1b20*/  UMOV UR5, URZ ;  /* 0x0000003f00057c82 */ /* 0x000fe20008000000 */
[----:B------:R-:W-:-:S05]  /*1b30*/  UMOV UR18, URZ ;  /* 0x0000003f00127c82 */ /* 0x000fca0008000000 */
.L_x_50:
[----:B--2---:R-:W-:Y:S01]  /*1b40*/  BAR.SYNC.DEFER_BLOCKING 0x0 ;  /* 0x0000000000007b1d */ /* 0x004fe20000010000 */
[----:B------:R-:W-:Y:S01]  /*1b50*/  ULEA UR32, UR5, UR8, 0x3 ;  /* 0x0000000805207291 */ /* 0x000fe2000f8e183f */
[----:B----4-:R-:W-:Y:S01]  /*1b60*/  @!P2 IMAD.MOV.U32 R3, RZ, RZ, 0x2000 ;  /* 0x00002000ff03a424 */ /* 0x010fe200078e00ff */
[----:B------:R-:W-:Y:S01]  /*1b70*/  ELECT P0, URZ, PT ;  /* 0x00000000003f782f */ /* 0x000fe20003800000 */
[----:B-----5:R-:W-:Y:S01]  /*1b80*/  IMAD.U32 R2, RZ, RZ, UR4 ;  /* 0x00000004ff027e24 */ /* 0x020fe2000f8e00ff */
[----:B------:R-:W-:Y:S02]  /*1b90*/  ULEA UR16, UR5, UR8, 0xc ;  /* 0x0000000805107291 */ /* 0x000fe4000f8e603f */
[C---:B------:R-:W-:Y:S02]  /*1ba0*/  ISETP.LT.U32.AND P0, PT, R7.reuse, 0x20, P0 ;  /* 0x000000200700780c */ /* 0x040fe40000701070 */
[----:B------:R-:W-:Y:S02]  /*1bb0*/  ELECT P1, URZ, PT ;  /* 0x00000000003f782f */ /* 0x000fe40003820000 */
[----:B------:R-:W-:Y:S01]  /*1bc0*/  SHF.L.U32 R2, R2, 0x1f, RZ ;  /* 0x0000001f02027819 */ /* 0x000fe200000006ff */
[----:B------:R-:W-:Y:S01]  /*1bd0*/  UIADD3 UR12, UR16, 0x2000, URZ ;  /* 0x00002000100c7890 */ /* 0x000fe2000fffe03f */
[----:B------:R-:W-:Y:S01]  /*1be0*/  ISETP.LT.U32.AND P1, PT, R7, 0x20, P1 ;  /* 0x000000200700780c */ /* 0x000fe20000f21070 */
[----:B------:R-:W-:Y:S01]  /*1bf0*/  UMOV UR14, UR18 ;  /* 0x00000012000e7c82 */ /* 0x000fe20008000000 */
[----:B------:R-:W-:-:S02]  /*1c00*/  USHF.R.U32.HI UR9, URZ, 0x4, UR16 ;  /* 0x000000043f097899 */ /* 0x000fc40008011610 */
[----:B------:R-:W-:Y:S02]  /*1c10*/  USHF.R.U32.HI UR22, URZ, 0x4, UR12 ;  /* 0x000000043f167899 */ /* 0x000fe4000801160c */
[----:B------:R-:W-:Y:S01]  /*1c20*/  USGXT.U32 UR9, UR9, 0xe ;  /* 0x0000000e0909789a */ /* 0x000fe20008000000 */
[----:B------:R-:W-:Y:S01]  /*1c30*/  VOTEU.ANY UP0, P0 ;  /* 0x00000000003f7886 */ /* 0x000fe20000000100 */
[----:B------:R-:W-:Y:S01]  /*1c40*/  VOTEU.ANY UP2, P0 ;  /* 0x00000000003f7886 */ /* 0x000fe20000040100 */
[----:B------:R-:W-:Y:S01]  /*1c50*/  USGXT.U32 UR22, UR22, 0xe ;  /* 0x0000000e1616789a */ /* 0x000fe20008000000 */
[----:B------:R2:W-:Y:S01]  /*1c60*/  @!P2 SYNCS.ARRIVE.TRANS64 RZ, [UR32+0x4000], R3 ;  /* 0x00400003ffffa9a7 */ /* 0x0005e20008000020 */
[----:B------:R4:W-:Y:S06]  /*1c70*/  MEMBAR.ALL.CTA ;  /* 0x0000000000007992 */ /* 0x0009ec0000008000 */
[----:B----4-:R-:W4:Y:S01]  /*1c80*/  FENCE.VIEW.ASYNC.S ;  /* 0x00000000000073c6 */ /* 0x010f220000000000 */
[----:B------:R-:W-:Y:S01]  /*1c90*/  @UP0 UIADD3 UR17, UR32, 0x4000, URZ ;  /* 0x0000400020110890 */ /* 0x000fe2000fffe03f */
[----:B-1----:R-:W-:Y:S01]  /*1ca0*/  @UP0 UMOV UR6, UR24 ;  /* 0x0000001800060c82 */ /* 0x002fe20008000000 */
[----:B------:R-:W-:Y:S01]  /*1cb0*/  @UP0 UMOV UR7, UR25 ;  /* 0x0000001900070c82 */ /* 0x000fe20008000000 */
[----:B----4-:R-:W-:Y:S01]  /*1cc0*/  VOTEU.ANY UP1, P1 ;  /* 0x00000000003f7886 */ /* 0x010fe20000820100 */
[----:B------:R-:W-:Y:S01]  /*1cd0*/  VOTEU.ANY UP3, P1 ;  /* 0x00000000003f7886 */ /* 0x000fe20000860100 */
[----:B------:R-:W-:Y:S01]  /*1ce0*/  UMOV UR20, UR9 ;  /* 0x0000000900147c82 */ /* 0x000fe20008000000 */
[----:B------:R-:W-:Y:S01]  /*1cf0*/  UMOV UR21, 0xc0000010 ;  /* 0xc000001000157882 */ /* 0x000fe20000000000 */
[----:B------:R-:W-:Y:S01]  /*1d00*/  UMOV UR23, 0xc0000010 ;  /* 0xc000001000177882 */ /* 0x000fe20000000000 */
[----:B------:R-:W-:Y:S01]  /*1d10*/  @UP1 UIADD3 UR13, UR32, 0x4000, URZ ;  /* 0x00004000200d1890 */ /* 0x000fe2000fffe03f */
[----:B------:R-:W-:Y:S01]  /*1d20*/  @UP1 UMOV UR10, UR26 ;  /* 0x0000001a000a1c82 */ /* 0x000fe20008000000 */
[----:B------:R-:W-:Y:S01]  /*1d30*/  @UP1 UMOV UR11, UR27 ;  /* 0x0000001b000b1c82 */ /* 0x000fe20008000000 */
[----:B------:R-:W-:Y:S06]  /*1d40*/  BAR.SYNC.DEFER_BLOCKING 0x0 ;  /* 0x0000000000007b1d */ /* 0x000fec0000010000 */
[----:B------:R2:W-:Y:S02]  /*1d50*/  @UP2 UTMALDG.2D [UR16], [UR6] ;  /* 0x00000010060025b4 */ /* 0x0005e40008008000 */
[----:B------:R-:W-:Y:S06]  /*1d60*/  BAR.SYNC.DEFER_BLOCKING 0x0 ;  /* 0x0000000000007b1d */ /* 0x000fec0000010000 */
[----:B------:R2:W-:Y:S02]  /*1d70*/  @UP3 UTMALDG.2D [UR12], [UR10] ;  /* 0x0000000c0a0035b4 */ /* 0x0005e40008008000 */
[----:B------:R-:W-:Y:S06]  /*1d80*/  BAR.SYNC.DEFER_BLOCKING 0x0 ;  /* 0x0000000000007b1d */ /* 0x000fec0000010000 */
[----:B------:R-:W1:Y:S02]  /*1d90*/  SYNCS.PHASECHK.TRANS64.TRYWAIT P0, [UR32+0x4000], R2 ;  /* 0x00400002ff0075a7 */ /* 0x000e640008000160 */
[----:B-12---:R-:W-:Y:S05]  /*1da0*/  @!P0 BRA `(.L_x_49) ;  /* 0x0000000800d88947 */ /* 0x006fea0003800000 */
.L_x_51:
[----:B------:R-:W1:Y:S01]  /*1db0*/  LDC R2, c[0x0][0x230] ;  /* 0x00008c00ff027b82 */ /* 0x000e620000000800 */
[----:B------:R-:W-:Y:S02]  /*1dc0*/  WARPGROUP.DEPBAR.LE gsb0, 0x0 ;  /* 0x00008000000079c5 */ /* 0x000fe40000010000 */
[----:B------:R-:W-:Y:S01]  /*1dd0*/  WARPGROUP.ARRIVE ;  /* 0x00000000000079c5 */ /* 0x000fe20000000000 */
[----:B------:R-:W-:Y:S02]  /*1de0*/  UIADD3 UR18, UR18, 0x20, URZ ;  /* 0x0000002012127890 */ /* 0x000fe4000fffe03f */
[----:B------:R-:W-:Y:S01]  /*1df0*/  UIADD3 UR5, UR5, 0x1, URZ ;  /* 0x0000000105057890 */ /* 0x000fe2000fffe03f */
[----:B------:R-:W-:Y:S02]  /*1e00*/  UMOV UR6, UR9 ;  /* 0x0000000900067c82 */ /* 0x000fe40008000000 */
[----:B------:R-:W-:Y:S01]  /*1e10*/  QGMMA.64x128x32.F32.E4M3.E4M3 R88, gdesc[UR20], R88 ;  /* 0x01e00000145879f3 */ /* 0x000fe20008700858 */
[----:B------:R-:W-:Y:S01]  /*1e20*/  UMOV UR20, 0xffffff80 ;  /* 0xffffff8000147882 */ /* 0x000fe20000000000 */
[----:B------:R-:W-:Y:S01]  /*1e30*/  UMOV UR21, 0x3fffffef ;  /* 0x3fffffef00157882 */ /* 0x000fe20000000000 */
[----:B------:R-:W-:Y:S01]  /*1e40*/  UMOV UR7, URZ ;  /* 0x0000003f00077c82 */ /* 0x000fe20008000000 */
[----:B------:R-:W-:-:S02]  /*1e50*/  UISETP.NE.U32.AND UP0, UPT, UR5, 0x2, UPT ;  /* 0x000000020500788c */ /* 0x000fc4000bf05070 */
[----:B------:R-:W-:Y:S02]  /*1e60*/  UIADD3.64 UR20, UR6, -UR20, URZ ;  /* 0x8000001406147297 */ /* 0x000fe4000fffe03f */
[----:B------:R-:W-:Y:S02]  /*1e70*/  USEL UR6, URZ, 0x1, UP0 ;  /* 0x000000013f067887 */ /* 0x000fe40008000000 */
[----:B------:R-:W-:Y:S02]  /*1e80*/  USEL UR5, UR5, URZ, UP0 ;  /* 0x0000003f05057287 */ /* 0x000fe40008000000 */
[----:B------:R-:W-:Y:S01]  /*1e90*/  ULOP3.LUT UR4, UR4, UR6, URZ, 0x3c, !UPT ;  /* 0x0000000604047292 */ /* 0x000fe2000f8e3c3f */
[----:B-1----:R-:W-:Y:S02]  /*1ea0*/  ISETP.LE.AND P0, PT, R2, UR18, PT ;  /* 0x0000001202007c0c */ /* 0x002fe4000bf03270 */
[----:B------:R-:W-:Y:S11]  /*1eb0*/  QGMMA.64x128x32.F32.E4M3.E4M3 R24, gdesc[UR20], R24, gsb0 ;  /* 0x01e00000141879f3 */ /* 0x000ff60008000818 */
[----:B------:R-:W-:Y:S05]  /*1ec0*/  @!P0 BRA `(.L_x_50) ;  /* 0xfffffffc001c8947 */ /* 0x000fea000383ffff */
.L_x_48:
[----:B------:R-:W-:Y:S02]  /*1ed0*/  WARPGROUP.DEPBAR.LE gsb0, 0x0 ;  /* 0x00008000000079c5 */ /* 0x000fe40000010000 */
[----:B--2---:R-:W-:Y:S01]  /*1ee0*/  BAR.SYNC.DEFER_BLOCKING 0x0 ;  /* 0x0000000000007b1d */ /* 0x004fe20000010000 */
[C---:B----45:R-:W-:Y:S01]  /*1ef0*/  IMAD.SHL.U32 R2, R0.reuse, 0x40, RZ ;  /* 0x0000004000027824 */ /* 0x070fe200078e00ff */
[C---:B------:R-:W-:Y:S01]  /*1f00*/  LOP3.LUT R3, R0.reuse, 0x1c, RZ, 0xc0, !PT ;  /* 0x0000001c00037812 */ /* 0x040fe200078ec0ff */
[----:B---3--:R-:W-:Y:S01]  /*1f10*/  IMAD.SHL.U32 R4, R0, 0x2, RZ ;  /* 0x0000000200047824 */ /* 0x008fe200078e00ff */
[----:B------:R-:W-:Y:S02]  /*1f20*/  ELECT P0, URZ, PT ;  /* 0x00000000003f782f */ /* 0x000fe40003800000 */
[----:B------:R-:W-:Y:S01]  /*1f30*/  F2FP.SATFINITE.E4M3.F32.PACK_AB_MERGE_C R88, R89, R88, RZ ;  /* 0x000000585958723e */ /* 0x000fe200048070ff */
[----:B------:R-:W-:Y:S01]  /*1f40*/  UMOV UR9, UR15 ;  /* 0x0000000f00097c82 */ /* 0x000fe20008000000 */
[----:B------:R-:W-:Y:S01]  /*1f50*/  LOP3.LUT R2, R2, 0x1800, RZ, 0xc0, !PT ;  /* 0x0000180002027812 */ /* 0x000fe200078ec0ff */
[----:B-1----:R-:W-:Y:S01]  /*1f60*/  UMOV UR10, UR19 ;  /* 0x00000013000a7c82 */ /* 0x002fe20008000000 */
[----:B------:R-:W-:-:S02]  /*1f70*/  LOP3.LUT R4, R4, 0x6, RZ, 0xc0, !PT ;  /* 0x0000000604047812 */ /* 0x000fc400078ec0ff */
[----:B------:R-:W-:Y:S01]  /*1f80*/  F2FP.SATFINITE.E4M3.F32.PACK_AB_MERGE_C R90, R91, R90, RZ ;  /* 0x0000005a5b5a723e */ /* 0x000fe200048070ff */
[----:B------:R-:W-:Y:S01]  /*1f90*/  IMAD R2, R3, 0x20, R2 ;  /* 0x0000002003027824 */ /* 0x000fe200078e0202 */
[----:B------:R-:W-:Y:S01]  /*1fa0*/  F2FP.SATFINITE.E4M3.F32.PACK_AB_MERGE_C R92, R93, R92, RZ ;  /* 0x0000005c5d5c723e */ /* 0x000fe200048070ff */
[----:B------:R-:W-:Y:S01]  /*1fb0*/  IMAD R3, R3, 0x4, R4 ;  /* 0x0000000403037824 */ /* 0x000fe200078e0204 */
[----:B------:R-:W-:Y:S02]  /*1fc0*/  F2FP.SATFINITE.E4M3.F32.PACK_AB_MERGE_C R94, R95, R94, RZ ;  /* 0x0000005e5f5e723e */ /* 0x000fe400048070ff */
[----:B------:R-:W-:Y:S01]  /*1fd0*/  F2FP.SATFINITE.E4M3.F32.PACK_AB_MERGE_C R24, R25, R24, RZ ;  /* 0x000000181918723e */ /* 0x000fe200048070ff */
[----:B------:R-:W-:Y:S01]  /*1fe0*/  IMAD.IADD R3, R2, 0x1, R3 ;  /* 0x0000000102037824 */ /* 0x000fe200078e0203 */
[----:B------:R-:W-:Y:S02]  /*1ff0*/  F2FP.SATFINITE.E4M3.F32.PACK_AB_MERGE_C R26, R27, R26, RZ ;  /* 0x0000001a1b1a723e */ /* 0x000fe400048070ff */
[----:B------:R-:W-:-:S02]  /*2000*/  F2FP.SATFINITE.E4M3.F32.PACK_AB_MERGE_C R28, R29, R28, RZ ;  /* 0x0000001c1d1c723e */ /* 0x000fc400048070ff */
[----:B------:R-:W-:Y:S01]  /*2010*/  F2FP.SATFINITE.E4M3.F32.PACK_AB_MERGE_C R30, R31, R30, RZ ;  /* 0x0000001e1f1e723e */ /* 0x000fe200048070ff */
[----:B------:R-:W1:Y:S02]  /*2020*/  @!P2 SYNCS.CCTL.IV [UR8+0x4000] ;  /* 0x00400000ff00a9b1 */ /* 0x000e640008000008 */
[----:B-1----:R-:W-:Y:S01]  /*2030*/  BAR.SYNC.DEFER_BLOCKING 0x0 ;  /* 0x0000000000007b1d */ /* 0x002fe20000010000 */
[----:B------:R-:W-:Y:S02]  /*2040*/  F2FP.SATFINITE.E4M3.F32.PACK_AB_MERGE_C R96, R97, R96, RZ ;  /* 0x000000606160723e */ /* 0x000fe400048070ff */
[----:B------:R-:W-:Y:S02]  /*2050*/  F2FP.SATFINITE.E4M3.F32.PACK_AB_MERGE_C R98, R99, R98, RZ ;  /* 0x000000626362723e */ /* 0x000fe400048070ff */
[----:B------:R-:W-:Y:S02]  /*2060*/  F2FP.SATFINITE.E4M3.F32.PACK_AB_MERGE_C R100, R101, R100, RZ ;  /* 0x000000646564723e */ /* 0x000fe400048070ff */
[----:B------:R-:W-:-:S02]  /*2070*/  F2FP.SATFINITE.E4M3.F32.PACK_AB_MERGE_C R102, R103, R102, RZ ;  /* 0x000000666766723e */ /* 0x000fc400048070ff */
[----:B------:R-:W-:Y:S02]  /*2080*/  F2FP.SATFINITE.E4M3.F32.PACK_AB_MERGE_C R32, R33, R32, RZ ;  /* 0x000000202120723e */ /* 0x000fe400048070ff */
[----:B------:R-:W-:Y:S02]  /*2090*/  F2FP.SATFINITE.E4M3.F32.PACK_AB_MERGE_C R34, R35, R34, RZ ;  /* 0x000000222322723e */ /* 0x000fe400048070ff */
[----:B------:R-:W-:Y:S02]  /*20a0*/  F2FP.SATFINITE.E4M3.F32.PACK_AB_MERGE_C R36, R37, R36, RZ ;  /* 0x000000242524723e */ /* 0x000fe400048070ff */
[----:B------:R-:W-:Y:S02]  /*20b0*/  F2FP.SATFINITE.E4M3.F32.PACK_AB_MERGE_C R38, R39, R38, RZ ;  /* 0x000000262726723e */ /* 0x000fe400048070ff */
[----:B------:R-:W-:Y:S02]  /*20c0*/  ISETP.LT.U32.AND P0, PT, R7, 0x20, P0 ;  /* 0x000000200700780c */ /* 0x000fe40000701070 */
[----:B------:R-:W-:-:S02]  /*20d0*/  LOP3.LUT R5, R3, 0x10, RZ, 0x3c, !PT ;  /* 0x0000001003057812 */ /* 0x000fc400078e3cff */
[----:B------:R-:W-:Y:S02]  /*20e0*/  F2FP.SATFINITE.E4M3.F32.PACK_AB_MERGE_C R104, R105, R104, RZ ;  /* 0x000000686968723e */ /* 0x000fe400048070ff */
[----:B------:R-:W-:Y:S01]  /*20f0*/  F2FP.SATFINITE.E4M3.F32.PACK_AB_MERGE_C R106, R107, R106, RZ ;  /* 0x0000006a6b6a723e */ /* 0x000fe200048070ff */
[----:B------:R-:W1:Y:S01]  /*2100*/  @!P2 SYNCS.CCTL.IV [UR8+0x4008] ;  /* 0x00400800ff00a9b1 */ /* 0x000e620008000008 */
[----:B------:R-:W-:Y:S01]  /*2110*/  F2FP.SATFINITE.E4M3.F32.PACK_AB_MERGE_C R108, R109, R108, RZ ;  /* 0x0000006c6d6c723e */ /* 0x000fe200048070ff */
[----:B-1----:R-:W-:Y:S01]  /*2120*/  STS.U16 [R3+UR8], R88 ;  /* 0x0000005803007988 */ /* 0x002fe20008000408 */
[----:B------:R-:W-:Y:S02]  /*2130*/  F2FP.SATFINITE.E4M3.F32.PACK_AB_MERGE_C R110, R111, R110, RZ ;  /* 0x0000006e6f6e723e */ /* 0x000fe400048070ff */
[----:B------:R-:W-:Y:S01]  /*2140*/  F2FP.SATFINITE.E4M3.F32.PACK_AB_MERGE_C R40, R41, R40, RZ ;  /* 0x000000282928723e */ /* 0x000fe200048070ff */
[----:B------:R-:W-:Y:S01]  /*2150*/  STS.U16 [R3+UR8+0x400], R90 ;  /* 0x0004005a03007988 */ /* 0x000fe20008000408 */
[----:B------:R-:W-:Y:S01]  /*2160*/  F2FP.SATFINITE.E4M3.F32.PACK_AB_MERGE_C R42, R43, R42, RZ ;  /* 0x0000002a2b2a723e */ /* 0x000fe200048070ff */
[----:B------:R-:W-:Y:S01]  /*2170*/  VOTEU.ANY UP0, P0 ;  /* 0x00000000003f7886 */ /* 0x000fe20000000100 */
[----:B------:R-:W-:Y:S01]  /*2180*/  F2FP.SATFINITE.E4M3.F32.PACK_AB_MERGE_C R44, R45, R44, RZ ;  /* 0x0000002c2d2c723e */ /* 0x000fe200048070ff */
[----:B------:R-:W-:Y:S01]  /*2190*/  STS.U16 [R3+UR8+0x8], R92 ;  /* 0x0000085c03007988 */ /* 0x000fe20008000408 */
[----:B------:R-:W-:Y:S01]  /*21a0*/  F2FP.SATFINITE.E4M3.F32.PACK_AB_MERGE_C R46, R47, R46, RZ ;  /* 0x0000002e2f2e723e */ /* 0x000fe200048070ff */
[----:B------:R-:W-:Y:S01]  /*21b0*/  VOTEU.ANY UP1, P0 ;  /* 0x00000000003f7886 */ /* 0x000fe20000020100 */
[----:B------:R-:W-:Y:S01]  /*21c0*/  LOP3.LUT R7, R3, 0x20, RZ, 0x3c, !PT ;  /* 0x0000002003077812 */ /* 0x000fe200078e3cff */
[----:B------:R-:W-:Y:S01]  /*21d0*/  STS.U16 [R3+UR8+0x408], R94 ;  /* 0x0004085e03007988 */ /* 0x000fe20008000408 */
[----:B------:R-:W-:Y:S01]  /*21e0*/  F2FP.SATFINITE.E4M3.F32.PACK_AB_MERGE_C R112, R113, R112, RZ ;  /* 0x000000707170723e */ /* 0x000fe200048070ff */
[----:B------:R-:W-:Y:S01]  /*21f0*/  @UP0 UMOV UR6, UR30 ;  /* 0x0000001e00060c82 */ /* 0x000fe20008000000 */
[----:B------:R-:W-:Y:S01]  /*2200*/  F2FP.SATFINITE.E4M3.F32.PACK_AB_MERGE_C R114, R115, R114, RZ ;  /* 0x000000727372723e */ /* 0x000fe200048070ff */
[----:B------:R-:W-:Y:S01]  /*2210*/  STS.U16 [R3+UR8+0x2000], R24 ;  /* 0x0020001803007988 */ /* 0x000fe20008000408 */
[----:B------:R-:W-:Y:S01]  /*2220*/  F2FP.SATFINITE.E4M3.F32.PACK_AB_MERGE_C R116, R117, R116, RZ ;  /* 0x000000747574723e */ /* 0x000fe200048070ff */
[----:B------:R-:W-:Y:S01]  /*2230*/  @UP0 UMOV UR7, UR31 ;  /* 0x0000001f00070c82 */ /* 0x000fe20008000000 */
[----:B------:R-:W-:Y:S01]  /*2240*/  F2FP.SATFINITE.E4M3.F32.PACK_AB_MERGE_C R118, R119, R118, RZ ;  /* 0x000000767776723e */ /* 0x000fe200048070ff */
[----:B------:R-:W-:Y:S01]  /*2250*/  STS.U16 [R3+UR8+0x2400], R26 ;  /* 0x0024001a03007988 */ /* 0x000fe20008000408 */
[----:B------:R-:W-:-:S02]  /*2260*/  F2FP.SATFINITE.E4M3.F32.PACK_AB_MERGE_C R48, R49, R48, RZ ;  /* 0x000000303130723e */ /* 0x000fc400048070ff */
[----:B------:R-:W-:Y:S01]  /*2270*/  F2FP.SATFINITE.E4M3.F32.PACK_AB_MERGE_C R50, R51, R50, RZ ;  /* 0x000000323332723e */ /* 0x000fe200048070ff */
[----:B------:R-:W-:Y:S01]  /*2280*/  STS.U16 [R3+UR8+0x2008], R28 ;  /* 0x0020081c03007988 */ /* 0x000fe20008000408 */
[----:B------:R-:W-:Y:S02]  /*2290*/  F2FP.SATFINITE.E4M3.F32.PACK_AB_MERGE_C R52, R53, R52, RZ ;  /* 0x000000343534723e */ /* 0x000fe400048070ff */
[----:B------:R-:W-:Y:S01]  /*22a0*/  F2FP.SATFINITE.E4M3.F32.PACK_AB_MERGE_C R54, R55, R54, RZ ;  /* 0x000000363736723e */ /* 0x000fe200048070ff */
[----:B------:R-:W-:Y:S01]  /*22b0*/  STS.U16 [R3+UR8+0x2408], R30 ;  /* 0x0024081e03007988 */ /* 0x000fe20008000408 */
[----:B------:R-:W-:Y:S02]  /*22c0*/  LOP3.LUT R9, R3, 0x30, RZ, 0x3c, !PT ;  /* 0x0000003003097812 */ /* 0x000fe400078e3cff */
[----:B------:R-:W-:Y:S01]  /*22d0*/  F2FP.SATFINITE.E4M3.F32.PACK_AB_MERGE_C R120, R121, R120, RZ ;  /* 0x000000787978723e */ /* 0x000fe200048070ff */
[----:B------:R-:W-:Y:S01]  /*22e0*/  STS.U16 [R5+UR8], R96 ;  /* 0x0000006005007988 */ /* 0x000fe20008000408 */
[----:B------:R-:W-:-:S02]  /*22f0*/  F2FP.SATFINITE.E4M3.F32.PACK_AB_MERGE_C R122, R123, R122, RZ ;  /* 0x0000007a7b7a723e */ /* 0x000fc400048070ff */
[----:B------:R-:W-:Y:S01]  /*2300*/  F2FP.SATFINITE.E4M3.F32.PACK_AB_MERGE_C R124, R125, R124, RZ ;  /* 0x0000007c7d7c723e */ /* 0x000fe200048070ff */
[----:B------:R-:W-:Y:S01]  /*2310*/  STS.U16 [R5+UR8+0x400], R98 ;  /* 0x0004006205007988 */ /* 0x000fe20008000408 */
[----:B------:R-:W-:Y:S02]  /*2320*/  F2FP.SATFINITE.E4M3.F32.PACK_AB_MERGE_C R126, R127, R126, RZ ;  /* 0x0000007e7f7e723e */ /* 0x000fe400048070ff */
[----:B------:R-:W-:Y:S01]  /*2330*/  F2FP.SATFINITE.E4M3.F32.PACK_AB_MERGE_C R56, R57, R56, RZ ;  /* 0x000000383938723e */ /* 0x000fe200048070ff */
[----:B------:R-:W-:Y:S01]  /*2340*/  STS.U16 [R5+UR8+0x8], R100 ;  /* 0x0000086405007988 */ /* 0x000fe20008000408 */
[----:B------:R-:W-:Y:S02]  /*2350*/  F2FP.SATFINITE.E4M3.F32.PACK_AB_MERGE_C R58, R59, R58, RZ ;  /* 0x0000003a3b3a723e */ /* 0x000fe400048070ff */
        /* <DEDUP_REMOVED lines=13> */
[----:B------:R1:W-:Y:S01]  /*2430*/  STS.U16 [R5+UR8+0x2408], R38 ;  /* 0x0024082605007988 */ /* 0x0003e20008000408 */
[----:B------:R-:W-:Y:S02]  /*2440*/  F2FP.SATFINITE.E4M3.F32.PACK_AB_MERGE_C R70, R71, R70, RZ ;  /* 0x000000464746723e */ /* 0x000fe400048070ff */
[----:B------:R-:W-:Y:S01]  /*2450*/  F2FP.SATFINITE.E4M3.F32.PACK_AB_MERGE_C R136, R137, R136, RZ ;  /* 0x000000888988723e */ /* 0x000fe200048070ff */
[----:B------:R-:W-:Y:S01]  /*2460*/  STS.U16 [R7+UR8], R104 ;  /* 0x0000006807007988 */ /* 0x000fe20008000408 */
[----:B------:R-:W-:Y:S02]  /*2470*/  F2FP.SATFINITE.E4M3.F32.PACK_AB_MERGE_C R138, R139, R138, RZ ;  /* 0x0000008a8b8a723e */ /* 0x000fe400048070ff */
[----:B------:R-:W-:Y:S01]  /*2480*/  F2FP.SATFINITE.E4M3.F32.PACK_AB_MERGE_C R140, R141, R140, RZ ;  /* 0x0000008c8d8c723e */ /* 0x000fe200048070ff */
[----:B------:R-:W-:Y:S01]  /*2490*/  STS.U16 [R7+UR8+0x400], R106 ;  /* 0x0004006a07007988 */ /* 0x000fe20008000408 */
[----:B------:R-:W-:-:S02]  /*24a0*/  F2FP.SATFINITE.E4M3.F32.PACK_AB_MERGE_C R142, R143, R142, RZ ;  /* 0x0000008e8f8e723e */ /* 0x000fc400048070ff */
[----:B-1----:R-:W-:Y:S01]  /*24b0*/  LOP3.LUT R5, R3, 0x40, RZ, 0x3c, !PT ;  /* 0x0000004003057812 */ /* 0x002fe200078e3cff */
        /* <DEDUP_REMOVED lines=15> */
[----:B------:R1:W-:Y:S01]  /*25b0*/  STS.U16 [R7+UR8+0x2408], R46 ;  /* 0x0024082e07007988 */ /* 0x0003e20008000408 */
[----:B------:R-:W-:-:S02]  /*25c0*/  F2FP.SATFINITE.E4M3.F32.PACK_AB_MERGE_C R84, R85, R84, RZ ;  /* 0x000000545554723e */ /* 0x000fc400048070ff */
[----:B------:R-:W-:Y:S01]  /*25d0*/  F2FP.SATFINITE.E4M3.F32.PACK_AB_MERGE_C R86, R87, R86, RZ ;  /* 0x000000565756723e */ /* 0x000fe200048070ff */
[----:B------:R-:W-:Y:S04]  /*25e0*/  STS.U16 [R9+UR8], R112 ;  /* 0x0000007009007988 */ /* 0x000fe80008000408 */
[----:B------:R-:W-:Y:S01]  /*25f0*/  STS.U16 [R9+UR8+0x400], R114 ;  /* 0x0004007209007988 */ /* 0x000fe20008000408 */
[----:B-1----:R-:W-:-:S03]  /*2600*/  LOP3.LUT R7, R3, 0x50, RZ, 0x3c, !PT ;  /* 0x0000005003077812 */ /* 0x002fc600078e3cff */
[----:B------:R-:W-:Y:S04]  /*2610*/  STS.U16 [R9+UR8+0x8], R116 ;  /* 0x0000087409007988 */ /* 0x000fe80008000408 */
[----:B------:R-:W-:Y:S04]  /*2620*/  STS.U16 [R9+UR8+0x408], R118 ;  /* 0x0004087609007988 */ /* 0x000fe80008000408 */
[----:B------:R-:W-:Y:S04]  /*2630*/  STS.U16 [R9+UR8+0x2000], R48 ;  /* 0x0020003009007988 */ /* 0x000fe80008000408 */
[----:B------:R-:W-:Y:S04]  /*2640*/  STS.U16 [R9+UR8+0x2400], R50 ;  /* 0x0024003209007988 */ /* 0x000fe80008000408 */
[----:B------:R-:W-:Y:S04]  /*2650*/  STS.U16 [R9+UR8+0x2008], R52 ;  /* 0x0020083409007988 */ /* 0x000fe80008000408 */
[----:B------:R1:W-:Y:S04]  /*2660*/  STS.U16 [R9+UR8+0x2408], R54 ;  /* 0x0024083609007988 */ /* 0x0003e80008000408 */
[----:B------:R-:W-:Y:S04]  /*2670*/  STS.U16 [R5+UR8], R120 ;  /* 0x0000007805007988 */ /* 0x000fe80008000408 */
[----:B------:R-:W-:Y:S01]  /*2680*/  STS.U16 [R5+UR8+0x400], R122 ;  /* 0x0004007a05007988 */ /* 0x000fe20008000408 */
[----:B-1----:R-:W-:-:S02]  /*2690*/  LOP3.LUT R9, R3, 0x60, RZ, 0x3c, !PT ;  /* 0x0000006003097812 */ /* 0x002fc400078e3cff */
[----:B------:R-:W-:Y:S01]  /*26a0*/  LOP3.LUT R3, R3, 0x70, RZ, 0x3c, !PT ;  /* 0x0000007003037812 */ /* 0x000fe200078e3cff */
[----:B------:R-:W-:Y:S04]  /*26b0*/  STS.U16 [R5+UR8+0x8], R124 ;  /* 0x0000087c05007988 */ /* 0x000fe80008000408 */
[----:B------:R-:W-:Y:S04]  /*26c0*/  STS.U16 [R5+UR8+0x408], R126 ;  /* 0x0004087e05007988 */ /* 0x000fe80008000408 */
[----:B------:R-:W-:Y:S04]  /*26d0*/  STS.U16 [R5+UR8+0x2000], R56 ;  /* 0x0020003805007988 */ /* 0x000fe80008000408 */
[----:B------:R-:W-:Y:S04]  /*26e0*/  STS.U16 [R5+UR8+0x2400], R58 ;  /* 0x0024003a05007988 */ /* 0x000fe80008000408 */
[----:B------:R-:W-:Y:S04]  /*26f0*/  STS.U16 [R5+UR8+0x2008], R60 ;  /* 0x0020083c05007988 */ /* 0x000fe80008000408 */
[----:B------:R-:W-:Y:S04]  /*2700*/  STS.U16 [R5+UR8+0x2408], R62 ;  /* 0x0024083e05007988 */ /* 0x000fe80008000408 */
[----:B------:R-:W-:Y:S04]  /*2710*/  STS.U16 [R7+UR8], R128 ;  /* 0x0000008007007988 */ /* 0x000fe80008000408 */
[----:B------:R-:W-:Y:S04]  /*2720*/  STS.U16 [R7+UR8+0x400], R130 ;  /* 0x0004008207007988 */ /* 0x000fe80008000408 */
        /* <DEDUP_REMOVED lines=21> */
[----:B------:R-:W-:Y:S01]  /*2880*/  STS.U16 [R3+UR8+0x2408], R86 ;  /* 0x0024085603007988 */ /* 0x000fe20008000408 */
[----:B------:R1:W-:Y:S06]  /*2890*/  MEMBAR.ALL.CTA ;  /* 0x0000000000007992 */ /* 0x0003ec0000008000 */
[----:B-1----:R-:W1:Y:S02]  /*28a0*/  FENCE.VIEW.ASYNC.S ;  /* 0x00000000000073c6 */ /* 0x002e640000000000 */
[----:B-1----:R-:W-:Y:S06]  /*28b0*/  BAR.SYNC.DEFER_BLOCKING 0x0 ;  /* 0x0000000000007b1d */ /* 0x002fec0000010000 */
[----:B------:R1:W-:Y:S01]  /*28c0*/  @UP1 UTMASTG.2D [UR8], [UR6] ;  /* 0x00000008060013b5 */ /* 0x0003e20008008000 */
[----:B------:R0:W-:Y:S01]  /*28d0*/  UTMACMDFLUSH ;  /* 0x00000000000079b7 */ /* 0x0001e20000000000 */
[----:B------:R-:W-:-:S04]  /*28e0*/  DEPBAR.LE SB0, 0x0 ;  /* 0x000080000000791a */ /* 0x000fc80000000000 */
[----:B------:R-:W-:Y:S06]  /*28f0*/  BAR.SYNC.DEFER_BLOCKING 0x0 ;  /* 0x0000000000007b1d */ /* 0x000fec0000010000 */
[----:B-1----:R-:W-:Y:S05]  /*2900*/  EXIT ;  /* 0x000000000000794d */ /* 0x002fea0003800000 */
.L_x_49:
[----:B------:R-:W1:Y:S02]  /*2910*/  SYNCS.PHASECHK.TRANS64.TRYWAIT P0, [UR32+0x4000], R2 ;  /* 0x00400002ff0075a7 */ /* 0x000e640008000160 */
[----:B-1----:R-:W-:Y:S05]  /*2920*/  @!P0 BRA `(.L_x_49) ;  /* 0xfffffffc00f88947 */ /* 0x002fea000383ffff */
[----:B------:R-:W-:Y:S05]  /*2930*/  BRA `(.L_x_51) ;  /* 0xfffffff4001c7947 */ /* 0x000fea000383ffff */
.L_x_52:
[----:B------:R-:W-:-:S00]  /*2940*/  BRA `(.L_x_52) ;  /* 0xfffffffc00fc7947 */ /* 0x000fc0000383ffff */
[----:B------:R-:W-:-:S00]  /*2950*/  NOP ;  /* 0x0000000000007918 */ /* 0x000fc00000000000 */
        /* <DEDUP_REMOVED lines=10> */
.L_x_53:


//--------------------- .nv.shared.gluon_wgmma    --------------------------
	.section	.nv.shared.gluon_wgmma,"aw",@nobits
	.sectionflags	@""
	.align	16
	.zero		1024


//--------------------- .nv.shared.reserved.0     --------------------------
	.section	.nv.shared.reserved.0,"aw",@nobits
	.weak		__nv_reservedSMEM_offset_0_alias
	.size		__nv_reservedSMEM_offset_0_alias, 0, 0
	.other		__nv_reservedSMEM_offset_0_alias,@"STO_CUDA_RESERVED_SHARED STV_DEFAULT"
__nv_reservedSMEM_offset_0_alias:
	.zero		0


//--------------------- .nv.constant0.gluon_wgmma --------------------------
	.section	.nv.constant0.gluon_wgmma,"a",@progbits
	.sectionflags	@""
	.align	4
.nv.constant0.gluon_wgmma:
	.zero		608


//--------------------- SYMBOLS --------------------------

	.type		.nv.reservedSmem.offset0,@object
	.size		.nv.reservedSmem.offset0,0x4
